	.target	sm_80

	.elftype	@"ET_EXEC"


//--------------------- .note.nv.tkinfo           --------------------------
	.section	.note.nv.tkinfo,"",@"SHT_NOTE"
	.sectionflags	@"SHF_NOTE_NV_TKINFO"
	.tkinfo
        /*0018*/ 	.word	0x00000002
        /*0030*/ 	.string	""
        /*0030*/ 	.string	"ptxas"
        /*0030*/ 	.string	"Cuda compilation tools, release 13.0, V13.0.88"
        /*0030*/ 	.string	"Build cuda_13.0.r13.0/compiler.36424714_0"
        /*0030*/ 	.string	"-arch sm_80 -m 64 "



//--------------------- .note.nv.cuinfo           --------------------------
	.section	.note.nv.cuinfo,"",@"SHT_NOTE"
	.sectionflags	@"SHF_NOTE_NV_CUINFO"
        /*0018*/ 	.short	0x0002
        /*001a*/ 	.short	0x0050
        /*001c*/ 	.short	0x0082
	.zero		2


//--------------------- .nv.info                  --------------------------
	.section	.nv.info,"",@"SHT_CUDA_INFO"
	.align	4


	//----- nvinfo : EIATTR_REGCOUNT
	.align		4
        /*0000*/ 	.byte	0x04, 0x2f
        /*0002*/ 	.short	(.L_12 - .L_11)
	.align		4
.L_11:
        /*0004*/ 	.word	index@(_ZN7cutlass6KernelINS_4gemm6kernel4GemmINS1_11threadblock13MmaMultistageINS1_9GemmShapeILi128ELi128ELi16EEENS_9transform11threadblock28PredicatedTileAccessIteratorINS_11MatrixShapeILi128ELi16EEEfNS_6layout8RowMajorELi1ENS8_29PitchLinearWarpRakedThreadMapINS_16PitchLinearShapeILi16ELi128EEELi128ENSG_ILi4ELi8EEELi4EEENS_5ArrayIfLi4ELb1EEELb0ENSD_9NoPermuteEEENS9_25RegularTileAccessIteratorISC_fNSD_37RowMajorTensorOpMultiplicandCrosswiseILi32ELi16EEELi0ESJ_Li16EEELNS_4arch14CacheOperation4KindE1ENSA_INSB_ILi16ELi128EEEfNSD_11ColumnMajorELi0ESJ_SL_Lb0ESM_EENSO_ISV_fNSD_40ColumnMajorTensorOpMultiplicandCrosswiseILi32ELi16EEELi1ESJ_Li16EEELSU_1EfSE_NS4_9MmaPolicyINS1_4warp11MmaTensorOpINS6_ILi64ELi64ELi16EEEfSQ_fSZ_fSE_NS12_17MmaTensorOpPolicyINSS_3MmaINS6_ILi16ELi8ELi8EEELi32ENS_10tfloat32_tESE_S18_SW_fSE_NSS_13OpMultiplyAddEEENSB_ILi1ELi1EEEEELi1ELb0EbEENSB_ILi0ELi0EEES1E_Li1EEELi4ELNS1_23SharedMemoryClearOptionE0EbEENS_8epilogue11threadblock8EpilogueIS7_S1D_Li1ENS1J_22PredicatedTileIteratorINS1J_26OutputTileOptimalThreadMapINS1J_15OutputTileShapeILi128ELi8ELi2ELi1ELi1EEENS1N_ILi1ELi8ELi1ELi1ELi8EEELi128ELi4ELi32EEEfLb0ESM_Lb0EEENS1I_4warp24FragmentIteratorTensorOpIS14_S17_fSL_SE_EENS1S_20TileIteratorTensorOpIS14_S17_fSE_EENS1J_18SharedLoadIteratorINS1Q_18CompactedThreadMapEfLi16EEENS1I_6thread17LinearCombinationIfLi4EffLNS20_9ScaleType4KindE0ELNS_15FloatRoundStyleE2EfEENSB_ILi0ELi8EEELi2ELi1EEENS4_30GemmIdentityThreadblockSwizzleILi1EEELb0EEEEEvNT_6ParamsE)
        /*0008*/ 	.word	0x000000e6


	//----- nvinfo : EIATTR_FRAME_SIZE
	.align		4
.L_12:
        /*000c*/ 	.byte	0x04, 0x11
        /*000e*/ 	.short	(.L_14 - .L_13)
	.align		4
.L_13:
        /*0010*/ 	.word	index@(_ZN7cutlass6KernelINS_4gemm6kernel4GemmINS1_11threadblock13MmaMultistageINS1_9GemmShapeILi128ELi128ELi16EEENS_9transform11threadblock28PredicatedTileAccessIteratorINS_11MatrixShapeILi128ELi16EEEfNS_6layout8RowMajorELi1ENS8_29PitchLinearWarpRakedThreadMapINS_16PitchLinearShapeILi16ELi128EEELi128ENSG_ILi4ELi8EEELi4EEENS_5ArrayIfLi4ELb1EEELb0ENSD_9NoPermuteEEENS9_25RegularTileAccessIteratorISC_fNSD_37RowMajorTensorOpMultiplicandCrosswiseILi32ELi16EEELi0ESJ_Li16EEELNS_4arch14CacheOperation4KindE1ENSA_INSB_ILi16ELi128EEEfNSD_11ColumnMajorELi0ESJ_SL_Lb0ESM_EENSO_ISV_fNSD_40ColumnMajorTensorOpMultiplicandCrosswiseILi32ELi16EEELi1ESJ_Li16EEELSU_1EfSE_NS4_9MmaPolicyINS1_4warp11MmaTensorOpINS6_ILi64ELi64ELi16EEEfSQ_fSZ_fSE_NS12_17MmaTensorOpPolicyINSS_3MmaINS6_ILi16ELi8ELi8EEELi32ENS_10tfloat32_tESE_S18_SW_fSE_NSS_13OpMultiplyAddEEENSB_ILi1ELi1EEEEELi1ELb0EbEENSB_ILi0ELi0EEES1E_Li1EEELi4ELNS1_23SharedMemoryClearOptionE0EbEENS_8epilogue11threadblock8EpilogueIS7_S1D_Li1ENS1J_22PredicatedTileIteratorINS1J_26OutputTileOptimalThreadMapINS1J_15OutputTileShapeILi128ELi8ELi2ELi1ELi1EEENS1N_ILi1ELi8ELi1ELi1ELi8EEELi128ELi4ELi32EEEfLb0ESM_Lb0EEENS1I_4warp24FragmentIteratorTensorOpIS14_S17_fSL_SE_EENS1S_20TileIteratorTensorOpIS14_S17_fSE_EENS1J_18SharedLoadIteratorINS1Q_18CompactedThreadMapEfLi16EEENS1I_6thread17LinearCombinationIfLi4EffLNS20_9ScaleType4KindE0ELNS_15FloatRoundStyleE2EfEENSB_ILi0ELi8EEELi2ELi1EEENS4_30GemmIdentityThreadblockSwizzleILi1EEELb0EEEEEvNT_6ParamsE)
        /*0014*/ 	.word	0x00000000


	//----- nvinfo : EIATTR_REGCOUNT
	.align		4
.L_14:
        /*0018*/ 	.byte	0x04, 0x2f
        /*001a*/ 	.short	(.L_16 - .L_15)
	.align		4
.L_15:
        /*001c*/ 	.word	index@(_ZN7cutlass9reference6device6kernel4GemmINS_9TensorRefIfNS_6layout8RowMajorEEENS4_IfNS5_11ColumnMajorEEES7_ffNS_11MatrixShapeILi4ELi4EEENS_12multiply_addIfffEENS_16NumericConverterIffLNS_15FloatRoundStyleE2EEEEEvNS_4gemm9GemmCoordET2_T_T0_SJ_T1_SM_T3_)
        /*0020*/ 	.word	0x0000003c


	//----- nvinfo : EIATTR_FRAME_SIZE
	.align		4
.L_16:
        /*0024*/ 	.byte	0x04, 0x11
        /*0026*/ 	.short	(.L_18 - .L_17)
	.align		4
.L_17:
        /*0028*/ 	.word	index@(_ZN7cutlass9reference6device6kernel4GemmINS_9TensorRefIfNS_6layout8RowMajorEEENS4_IfNS5_11ColumnMajorEEES7_ffNS_11MatrixShapeILi4ELi4EEENS_12multiply_addIfffEENS_16NumericConverterIffLNS_15FloatRoundStyleE2EEEEEvNS_4gemm9GemmCoordET2_T_T0_SJ_T1_SM_T3_)
        /*002c*/ 	.word	0x00000000


	//----- nvinfo : EIATTR_MIN_STACK_SIZE
	.align		4
.L_18:
        /*0030*/ 	.byte	0x04, 0x12
        /*0032*/ 	.short	(.L_20 - .L_19)
	.align		4
.L_19:
        /*0034*/ 	.word	index@(_ZN7cutlass6KernelINS_4gemm6kernel4GemmINS1_11threadblock13MmaMultistageINS1_9GemmShapeILi128ELi128ELi16EEENS_9transform11threadblock28PredicatedTileAccessIteratorINS_11MatrixShapeILi128ELi16EEEfNS_6layout8RowMajorELi1ENS8_29PitchLinearWarpRakedThreadMapINS_16PitchLinearShapeILi16ELi128EEELi128ENSG_ILi4ELi8EEELi4EEENS_5ArrayIfLi4ELb1EEELb0ENSD_9NoPermuteEEENS9_25RegularTileAccessIteratorISC_fNSD_37RowMajorTensorOpMultiplicandCrosswiseILi32ELi16EEELi0ESJ_Li16EEELNS_4arch14CacheOperation4KindE1ENSA_INSB_ILi16ELi128EEEfNSD_11ColumnMajorELi0ESJ_SL_Lb0ESM_EENSO_ISV_fNSD_40ColumnMajorTensorOpMultiplicandCrosswiseILi32ELi16EEELi1ESJ_Li16EEELSU_1EfSE_NS4_9MmaPolicyINS1_4warp11MmaTensorOpINS6_ILi64ELi64ELi16EEEfSQ_fSZ_fSE_NS12_17MmaTensorOpPolicyINSS_3MmaINS6_ILi16ELi8ELi8EEELi32ENS_10tfloat32_tESE_S18_SW_fSE_NSS_13OpMultiplyAddEEENSB_ILi1ELi1EEEEELi1ELb0EbEENSB_ILi0ELi0EEES1E_Li1EEELi4ELNS1_23SharedMemoryClearOptionE0EbEENS_8epilogue11threadblock8EpilogueIS7_S1D_Li1ENS1J_22PredicatedTileIteratorINS1J_26OutputTileOptimalThreadMapINS1J_15OutputTileShapeILi128ELi8ELi2ELi1ELi1EEENS1N_ILi1ELi8ELi1ELi1ELi8EEELi128ELi4ELi32EEEfLb0ESM_Lb0EEENS1I_4warp24FragmentIteratorTensorOpIS14_S17_fSL_SE_EENS1S_20TileIteratorTensorOpIS14_S17_fSE_EENS1J_18SharedLoadIteratorINS1Q_18CompactedThreadMapEfLi16EEENS1I_6thread17LinearCombinationIfLi4EffLNS20_9ScaleType4KindE0ELNS_15FloatRoundStyleE2EfEENSB_ILi0ELi8EEELi2ELi1EEENS4_30GemmIdentityThreadblockSwizzleILi1EEELb0EEEEEvNT_6ParamsE)
        /*0038*/ 	.word	0x00000000


	//----- nvinfo : EIATTR_MIN_STACK_SIZE
	.align		4
.L_20:
        /*003c*/ 	.byte	0x04, 0x12
        /*003e*/ 	.short	(.L_22 - .L_21)
	.align		4
.L_21:
        /*0040*/ 	.word	index@(_ZN7cutlass9reference6device6kernel4GemmINS_9TensorRefIfNS_6layout8RowMajorEEENS4_IfNS5_11ColumnMajorEEES7_ffNS_11MatrixShapeILi4ELi4EEENS_12multiply_addIfffEENS_16NumericConverterIffLNS_15FloatRoundStyleE2EEEEEvNS_4gemm9GemmCoordET2_T_T0_SJ_T1_SM_T3_)
        /*0044*/ 	.word	0x00000000
.L_22:


//--------------------- .nv.info._ZN7cutlass9reference6device6kernel4GemmINS_9TensorRefIfNS_6layout8RowMajorEEENS4_IfNS5_11ColumnMajorEEES7_ffNS_11MatrixShapeILi4ELi4EEENS_12multiply_addIfffEENS_16NumericConverterIffLNS_15FloatRoundStyleE2EEEEEvNS_4gemm9GemmCoordET2_T_T0_SJ_T1_SM_T3_ --------------------------
	.section	.nv.info._ZN7cutlass9reference6device6kernel4GemmINS_9TensorRefIfNS_6layout8RowMajorEEENS4_IfNS5_11ColumnMajorEEES7_ffNS_11MatrixShapeILi4ELi4EEENS_12multiply_addIfffEENS_16NumericConverterIffLNS_15FloatRoundStyleE2EEEEEvNS_4gemm9GemmCoordET2_T_T0_SJ_T1_SM_T3_,"",@"SHT_CUDA_INFO"
	.sectionflags	@""
	.align	4


	//----- nvinfo : EIATTR_CUDA_API_VERSION
	.align		4
        /*0000*/ 	.byte	0x04, 0x37
        /*0002*/ 	.short	(.L_24 - .L_23)
.L_23:
        /*0004*/ 	.word	0x00000082


	//----- nvinfo : EIATTR_SW2861232_WAR
	.align		4
.L_24:
        /*0008*/ 	.byte	0x01, 0x35
	.zero		2


	//----- nvinfo : EIATTR_PARAM_CBANK
	.align		4
        /*000c*/ 	.byte	0x04, 0x0a
        /*000e*/ 	.short	(.L_26 - .L_25)
	.align		4
.L_25:
        /*0010*/ 	.word	index@(.nv.constant0._ZN7cutlass9reference6device6kernel4GemmINS_9TensorRefIfNS_6layout8RowMajorEEENS4_IfNS5_11ColumnMajorEEES7_ffNS_11MatrixShapeILi4ELi4EEENS_12multiply_addIfffEENS_16NumericConverterIffLNS_15FloatRoundStyleE2EEEEEvNS_4gemm9GemmCoordET2_T_T0_SJ_T1_SM_T3_)
        /*0014*/ 	.short	0x0160
        /*0016*/ 	.short	0x005c


	//----- nvinfo : EIATTR_CBANK_PARAM_SIZE
	.align		4
.L_26:
        /*0018*/ 	.byte	0x03, 0x19
        /*001a*/ 	.short	0x005c


	//----- nvinfo : EIATTR_KPARAM_INFO
	.align		4
        /*001c*/ 	.byte	0x04, 0x17
        /*001e*/ 	.short	(.L_28 - .L_27)
.L_27:
        /*0020*/ 	.word	0x00000000
        /*0024*/ 	.short	0x0007
        /*0026*/ 	.short	0x0058
        /*0028*/ 	.byte	0x00, 0xf0, 0x11, 0x00


	//----- nvinfo : EIATTR_KPARAM_INFO
	.align		4
.L_28:
        /*002c*/ 	.byte	0x04, 0x17
        /*002e*/ 	.short	(.L_30 - .L_29)
.L_29:
        /*0030*/ 	.word	0x00000000
        /*0034*/ 	.short	0x0006
        /*0036*/ 	.short	0x0048
        /*0038*/ 	.byte	0x00, 0xf0, 0x41, 0x00


	//----- nvinfo : EIATTR_KPARAM_INFO
	.align		4
.L_30:
        /*003c*/ 	.byte	0x04, 0x17
        /*003e*/ 	.short	(.L_32 - .L_31)
.L_31:
        /*0040*/ 	.word	0x00000000
        /*0044*/ 	.short	0x0005
        /*0046*/ 	.short	0x0038
        /*0048*/ 	.byte	0x00, 0xf0, 0x41, 0x00


	//----- nvinfo : EIATTR_KPARAM_INFO
	.align		4
.L_32:
        /*004c*/ 	.byte	0x04, 0x17
        /*004e*/ 	.short	(.L_34 - .L_33)
.L_33:
        /*0050*/ 	.word	0x00000000
        /*0054*/ 	.short	0x0004
        /*0056*/ 	.short	0x0030
        /*0058*/ 	.byte	0x00, 0xf0, 0x11, 0x00


	//----- nvinfo : EIATTR_KPARAM_INFO
	.align		4
.L_34:
        /*005c*/ 	.byte	0x04, 0x17
        /*005e*/ 	.short	(.L_36 - .L_35)
.L_35:
        /*0060*/ 	.word	0x00000000
        /*0064*/ 	.short	0x0003
        /*0066*/ 	.short	0x0020
        /*0068*/ 	.byte	0x00, 0xf0, 0x41, 0x00


	//----- nvinfo : EIATTR_KPARAM_INFO
	.align		4
.L_36:
        /*006c*/ 	.byte	0x04, 0x17
        /*006e*/ 	.short	(.L_38 - .L_37)
.L_37:
        /*0070*/ 	.word	0x00000000
        /*0074*/ 	.short	0x0002
        /*0076*/ 	.short	0x0010
        /*0078*/ 	.byte	0x00, 0xf0, 0x41, 0x00


	//----- nvinfo : EIATTR_KPARAM_INFO
	.align		4
.L_38:
        /*007c*/ 	.byte	0x04, 0x17
        /*007e*/ 	.short	(.L_40 - .L_39)
.L_39:
        /*0080*/ 	.word	0x00000000
        /*0084*/ 	.short	0x0001
        /*0086*/ 	.short	0x000c
        /*0088*/ 	.byte	0x00, 0xf0, 0x11, 0x00


	//----- nvinfo : EIATTR_KPARAM_INFO
	.align		4
.L_40:
        /*008c*/ 	.byte	0x04, 0x17
        /*008e*/ 	.short	(.L_42 - .L_41)
.L_41:
        /*0090*/ 	.word	0x00000000
        /*0094*/ 	.short	0x0000
        /*0096*/ 	.short	0x0000
        /*0098*/ 	.byte	0x00, 0xf0, 0x31, 0x00


	//----- nvinfo : EIATTR_MAXREG_COUNT
	.align		4
.L_42:
        /*009c*/ 	.byte	0x03, 0x1b
        /*009e*/ 	.short	0x00ff


	//----- nvinfo : EIATTR_MERCURY_ISA_VERSION
	.align		4
        /*00a0*/ 	.byte	0x03, 0x5f
        /*00a2*/ 	.short	0x0000


	//----- nvinfo : EIATTR_EXIT_INSTR_OFFSETS
	.align		4
        /*00a4*/ 	.byte	0x04, 0x1c
        /*00a6*/ 	.short	(.L_44 - .L_43)


	//   ....[0]....
.L_43:
        /*00a8*/ 	.word	0x00001940


	//   ....[1]....
        /*00ac*/ 	.word	0x00001990


	//----- nvinfo : EIATTR_CRS_STACK_SIZE
	.align		4
.L_44:
        /*00b0*/ 	.byte	0x04, 0x1e
        /*00b2*/ 	.short	(.L_46 - .L_45)
.L_45:
        /*00b4*/ 	.word	0x00000000
.L_46:


//--------------------- .nv.info._ZN7cutlass6KernelINS_4gemm6kernel4GemmINS1_11threadblock13MmaMultistageINS1_9GemmShapeILi128ELi128ELi16EEENS_9transform11threadblock28PredicatedTileAccessIteratorINS_11MatrixShapeILi128ELi16EEEfNS_6layout8RowMajorELi1ENS8_29PitchLinearWarpRakedThreadMapINS_16PitchLinearShapeILi16ELi128EEELi128ENSG_ILi4ELi8EEELi4EEENS_5ArrayIfLi4ELb1EEELb0ENSD_9NoPermuteEEENS9_25RegularTileAccessIteratorISC_fNSD_37RowMajorTensorOpMultiplicandCrosswiseILi32ELi16EEELi0ESJ_Li16EEELNS_4arch14CacheOperation4KindE1ENSA_INSB_ILi16ELi128EEEfNSD_11ColumnMajorELi0ESJ_SL_Lb0ESM_EENSO_ISV_fNSD_40ColumnMajorTensorOpMultiplicandCrosswiseILi32ELi16EEELi1ESJ_Li16EEELSU_1EfSE_NS4_9MmaPolicyINS1_4warp11MmaTensorOpINS6_ILi64ELi64ELi16EEEfSQ_fSZ_fSE_NS12_17MmaTensorOpPolicyINSS_3MmaINS6_ILi16ELi8ELi8EEELi32ENS_10tfloat32_tESE_S18_SW_fSE_NSS_13OpMultiplyAddEEENSB_ILi1ELi1EEEEELi1ELb0EbEENSB_ILi0ELi0EEES1E_Li1EEELi4ELNS1_23SharedMemoryClearOptionE0EbEENS_8epilogue11threadblock8EpilogueIS7_S1D_Li1ENS1J_22PredicatedTileIteratorINS1J_26OutputTileOptimalThreadMapINS1J_15OutputTileShapeILi128ELi8ELi2ELi1ELi1EEENS1N_ILi1ELi8ELi1ELi1ELi8EEELi128ELi4ELi32EEEfLb0ESM_Lb0EEENS1I_4warp24FragmentIteratorTensorOpIS14_S17_fSL_SE_EENS1S_20TileIteratorTensorOpIS14_S17_fSE_EENS1J_18SharedLoadIteratorINS1Q_18CompactedThreadMapEfLi16EEENS1I_6thread17LinearCombinationIfLi4EffLNS20_9ScaleType4KindE0ELNS_15FloatRoundStyleE2EfEENSB_ILi0ELi8EEELi2ELi1EEENS4_30GemmIdentityThreadblockSwizzleILi1EEELb0EEEEEvNT_6ParamsE --------------------------
	.section	.nv.info._ZN7cutlass6KernelINS_4gemm6kernel4GemmINS1_11threadblock13MmaMultistageINS1_9GemmShapeILi128ELi128ELi16EEENS_9transform11threadblock28PredicatedTileAccessIteratorINS_11MatrixShapeILi128ELi16EEEfNS_6layout8RowMajorELi1ENS8_29PitchLinearWarpRakedThreadMapINS_16PitchLinearShapeILi16ELi128EEELi128ENSG_ILi4ELi8EEELi4EEENS_5ArrayIfLi4ELb1EEELb0ENSD_9NoPermuteEEENS9_25RegularTileAccessIteratorISC_fNSD_37RowMajorTensorOpMultiplicandCrosswiseILi32ELi16EEELi0ESJ_Li16EEELNS_4arch14CacheOperation4KindE1ENSA_INSB_ILi16ELi128EEEfNSD_11ColumnMajorELi0ESJ_SL_Lb0ESM_EENSO_ISV_fNSD_40ColumnMajorTensorOpMultiplicandCrosswiseILi32ELi16EEELi1ESJ_Li16EEELSU_1EfSE_NS4_9MmaPolicyINS1_4warp11MmaTensorOpINS6_ILi64ELi64ELi16EEEfSQ_fSZ_fSE_NS12_17MmaTensorOpPolicyINSS_3MmaINS6_ILi16ELi8ELi8EEELi32ENS_10tfloat32_tESE_S18_SW_fSE_NSS_13OpMultiplyAddEEENSB_ILi1ELi1EEEEELi1ELb0EbEENSB_ILi0ELi0EEES1E_Li1EEELi4ELNS1_23SharedMemoryClearOptionE0EbEENS_8epilogue11threadblock8EpilogueIS7_S1D_Li1ENS1J_22PredicatedTileIteratorINS1J_26OutputTileOptimalThreadMapINS1J_15OutputTileShapeILi128ELi8ELi2ELi1ELi1EEENS1N_ILi1ELi8ELi1ELi1ELi8EEELi128ELi4ELi32EEEfLb0ESM_Lb0EEENS1I_4warp24FragmentIteratorTensorOpIS14_S17_fSL_SE_EENS1S_20TileIteratorTensorOpIS14_S17_fSE_EENS1J_18SharedLoadIteratorINS1Q_18CompactedThreadMapEfLi16EEENS1I_6thread17LinearCombinationIfLi4EffLNS20_9ScaleType4KindE0ELNS_15FloatRoundStyleE2EfEENSB_ILi0ELi8EEELi2ELi1EEENS4_30GemmIdentityThreadblockSwizzleILi1EEELb0EEEEEvNT_6ParamsE,"",@"SHT_CUDA_INFO"
	.sectionflags	@""
	.align	4


	//----- nvinfo : EIATTR_CUDA_API_VERSION
	.align		4
        /*0000*/ 	.byte	0x04, 0x37
        /*0002*/ 	.short	(.L_48 - .L_47)
.L_47:
        /*0004*/ 	.word	0x00000082


	//----- nvinfo : EIATTR_SW2861232_WAR
	.align		4
.L_48:
        /*0008*/ 	.byte	0x01, 0x35
	.zero		2


	//----- nvinfo : EIATTR_PARAM_CBANK
	.align		4
        /*000c*/ 	.byte	0x04, 0x0a
        /*000e*/ 	.short	(.L_50 - .L_49)
	.align		4
.L_49:
        /*0010*/ 	.word	index@(.nv.constant0._ZN7cutlass6KernelINS_4gemm6kernel4GemmINS1_11threadblock13MmaMultistageINS1_9GemmShapeILi128ELi128ELi16EEENS_9transform11threadblock28PredicatedTileAccessIteratorINS_11MatrixShapeILi128ELi16EEEfNS_6layout8RowMajorELi1ENS8_29PitchLinearWarpRakedThreadMapINS_16PitchLinearShapeILi16ELi128EEELi128ENSG_ILi4ELi8EEELi4EEENS_5ArrayIfLi4ELb1EEELb0ENSD_9NoPermuteEEENS9_25RegularTileAccessIteratorISC_fNSD_37RowMajorTensorOpMultiplicandCrosswiseILi32ELi16EEELi0ESJ_Li16EEELNS_4arch14CacheOperation4KindE1ENSA_INSB_ILi16ELi128EEEfNSD_11ColumnMajorELi0ESJ_SL_Lb0ESM_EENSO_ISV_fNSD_40ColumnMajorTensorOpMultiplicandCrosswiseILi32ELi16EEELi1ESJ_Li16EEELSU_1EfSE_NS4_9MmaPolicyINS1_4warp11MmaTensorOpINS6_ILi64ELi64ELi16EEEfSQ_fSZ_fSE_NS12_17MmaTensorOpPolicyINSS_3MmaINS6_ILi16ELi8ELi8EEELi32ENS_10tfloat32_tESE_S18_SW_fSE_NSS_13OpMultiplyAddEEENSB_ILi1ELi1EEEEELi1ELb0EbEENSB_ILi0ELi0EEES1E_Li1EEELi4ELNS1_23SharedMemoryClearOptionE0EbEENS_8epilogue11threadblock8EpilogueIS7_S1D_Li1ENS1J_22PredicatedTileIteratorINS1J_26OutputTileOptimalThreadMapINS1J_15OutputTileShapeILi128ELi8ELi2ELi1ELi1EEENS1N_ILi1ELi8ELi1ELi1ELi8EEELi128ELi4ELi32EEEfLb0ESM_Lb0EEENS1I_4warp24FragmentIteratorTensorOpIS14_S17_fSL_SE_EENS1S_20TileIteratorTensorOpIS14_S17_fSE_EENS1J_18SharedLoadIteratorINS1Q_18CompactedThreadMapEfLi16EEENS1I_6thread17LinearCombinationIfLi4EffLNS20_9ScaleType4KindE0ELNS_15FloatRoundStyleE2EfEENSB_ILi0ELi8EEELi2ELi1EEENS4_30GemmIdentityThreadblockSwizzleILi1EEELb0EEEEEvNT_6ParamsE)
        /*0014*/ 	.short	0x0160
        /*0016*/ 	.short	0x0170


	//----- nvinfo : EIATTR_CBANK_PARAM_SIZE
	.align		4
.L_50:
        /*0018*/ 	.byte	0x03, 0x19
        /*001a*/ 	.short	0x0170


	//----- nvinfo : EIATTR_KPARAM_INFO
	.align		4
        /*001c*/ 	.byte	0x04, 0x17
        /*001e*/ 	.short	(.L_52 - .L_51)
.L_51:
        /*0020*/ 	.word	0x00000000
        /*0024*/ 	.short	0x0000
        /*0026*/ 	.short	0x0000
        /*0028*/ 	.byte	0x00, 0xf0, 0xc1, 0x05


	//----- nvinfo : EIATTR_MAXREG_COUNT
	.align		4
.L_52:
        /*002c*/ 	.byte	0x03, 0x1b
        /*002e*/ 	.short	0x00ff


	//----- nvinfo : EIATTR_NUM_BARRIERS
	.align		4
        /*0030*/ 	.byte	0x02, 0x4c
        /*0032*/ 	.byte	0x01
	.zero		1


	//----- nvinfo : EIATTR_MERCURY_ISA_VERSION
	.align		4
        /*0034*/ 	.byte	0x03, 0x5f
        /*0036*/ 	.short	0x0000


	//----- nvinfo : EIATTR_COOP_GROUP_MASK_REGIDS
	.align		4
        /*0038*/ 	.byte	0x04, 0x29
        /*003a*/ 	.short	(.L_54 - .L_53)


	//   ....[0]....
.L_53:
        /*003c*/ 	.word	0xffffffff


	//----- nvinfo : EIATTR_COOP_GROUP_INSTR_OFFSETS
	.align		4
.L_54:
        /*0040*/ 	.byte	0x04, 0x28
        /*0042*/ 	.short	(.L_56 - .L_55)


	//   ....[0]....
.L_55:
        /*0044*/ 	.word	0x00000390


	//----- nvinfo : EIATTR_EXIT_INSTR_OFFSETS
	.align		4
.L_56:
        /*0048*/ 	.byte	0x04, 0x1c
        /*004a*/ 	.short	(.L_58 - .L_57)


	//   ....[0]....
.L_57:
        /*004c*/ 	.word	0x000000b0


	//   ....[1]....
        /*0050*/ 	.word	0x00006130


	//   ....[2]....
        /*0054*/ 	.word	0x00006150


	//   ....[3]....
        /*0058*/ 	.word	0x00007970


	//   ....[4]....
        /*005c*/ 	.word	0x00007990


	//----- nvinfo : EIATTR_CTAIDZ_USED
	.align		4
.L_58:
        /*0060*/ 	.byte	0x01, 0x04
	.zero		2


//--------------------- .nv.callgraph             --------------------------
	.section	.nv.callgraph,"",@"SHT_CUDA_CALLGRAPH"
	.align	4
	.sectionentsize	8
	.align		4
        /*0000*/ 	.word	0x00000000
	.align		4
        /*0004*/ 	.word	0xffffffff
	.align		4
        /*0008*/ 	.word	0x00000000
	.align		4
        /*000c*/ 	.word	0xfffffffe
	.align		4
        /*0010*/ 	.word	0x00000000
	.align		4
        /*0014*/ 	.word	0xfffffffd
	.align		4
        /*0018*/ 	.word	0x00000000
	.align		4
        /*001c*/ 	.word	0xfffffffc


//--------------------- .nv.rel.action            --------------------------
	.section	.nv.rel.action,"",@"SHT_CUDA_RELOCINFO"
	.align	8
	.sectionentsize	8
        /*0000*/ 	.byte	0x73, 0x00, 0x00, 0x00, 0x00, 0x00, 0x00, 0x00, 0x00, 0x00, 0x00, 0x11, 0x25, 0x00, 0x05, 0x36


//--------------------- .nv.constant4             --------------------------
	.section	.nv.constant4,"a",@progbits
	.align	8
	.align		8
.nv.constant4:
        /*0000*/ 	.dword	_ZN34_INTERNAL_b88b8868_4_k_cu_9b2f4e474cuda3std3__45__cpo5beginE
	.align		8
        /*0008*/ 	.dword	_ZN34_INTERNAL_b88b8868_4_k_cu_9b2f4e474cuda3std3__45__cpo3endE
	.align		8
        /*0010*/ 	.dword	_ZN34_INTERNAL_b88b8868_4_k_cu_9b2f4e474cuda3std3__45__cpo6cbeginE
	.align		8
        /*0018*/ 	.dword	_ZN34_INTERNAL_b88b8868_4_k_cu_9b2f4e474cuda3std3__45__cpo4cendE
	.align		8
        /*0020*/ 	.dword	_ZN34_INTERNAL_b88b8868_4_k_cu_9b2f4e474cuda3std3__436_GLOBAL__N__b88b8868_4_k_cu_9b2f4e476ignoreE
	.align		8
        /*0028*/ 	.dword	_ZN34_INTERNAL_b88b8868_4_k_cu_9b2f4e474cuda3std3__419piecewise_constructE
	.align		8
        /*0030*/ 	.dword	_ZN34_INTERNAL_b88b8868_4_k_cu_9b2f4e474cuda3std3__48in_placeE
	.align		8
        /*0038*/ 	.dword	_ZN34_INTERNAL_b88b8868_4_k_cu_9b2f4e474cuda3std6ranges3__45__cpo4swapE
	.align		8
        /*0040*/ 	.dword	_ZN34_INTERNAL_b88b8868_4_k_cu_9b2f4e474cuda3std6ranges3__45__cpo9iter_moveE
	.align		8
        /*0048*/ 	.dword	_ZN34_INTERNAL_b88b8868_4_k_cu_9b2f4e474cute7productE
	.align		8
        /*0050*/ 	.dword	_ZN34_INTERNAL_b88b8868_4_k_cu_9b2f4e474cute1_E


//--------------------- .nv.constant0._ZN7cutlass9reference6device6kernel4GemmINS_9TensorRefIfNS_6layout8RowMajorEEENS4_IfNS5_11ColumnMajorEEES7_ffNS_11MatrixShapeILi4ELi4EEENS_12multiply_addIfffEENS_16NumericConverterIffLNS_15FloatRoundStyleE2EEEEEvNS_4gemm9GemmCoordET2_T_T0_SJ_T1_SM_T3_ --------------------------
	.section	.nv.constant0._ZN7cutlass9reference6device6kernel4GemmINS_9TensorRefIfNS_6layout8RowMajorEEENS4_IfNS5_11ColumnMajorEEES7_ffNS_11MatrixShapeILi4ELi4EEENS_12multiply_addIfffEENS_16NumericConverterIffLNS_15FloatRoundStyleE2EEEEEvNS_4gemm9GemmCoordET2_T_T0_SJ_T1_SM_T3_,"a",@progbits
	.sectionflags	@""
	.align	4
.nv.constant0._ZN7cutlass9reference6device6kernel4GemmINS_9TensorRefIfNS_6layout8RowMajorEEENS4_IfNS5_11ColumnMajorEEES7_ffNS_11MatrixShapeILi4ELi4EEENS_12multiply_addIfffEENS_16NumericConverterIffLNS_15FloatRoundStyleE2EEEEEvNS_4gemm9GemmCoordET2_T_T0_SJ_T1_SM_T3_:
	.zero		444


//--------------------- .nv.constant0._ZN7cutlass6KernelINS_4gemm6kernel4GemmINS1_11threadblock13MmaMultistageINS1_9GemmShapeILi128ELi128ELi16EEENS_9transform11threadblock28PredicatedTileAccessIteratorINS_11MatrixShapeILi128ELi16EEEfNS_6layout8RowMajorELi1ENS8_29PitchLinearWarpRakedThreadMapINS_16PitchLinearShapeILi16ELi128EEELi128ENSG_ILi4ELi8EEELi4EEENS_5ArrayIfLi4ELb1EEELb0ENSD_9NoPermuteEEENS9_25RegularTileAccessIteratorISC_fNSD_37RowMajorTensorOpMultiplicandCrosswiseILi32ELi16EEELi0ESJ_Li16EEELNS_4arch14CacheOperation4KindE1ENSA_INSB_ILi16ELi128EEEfNSD_11ColumnMajorELi0ESJ_SL_Lb0ESM_EENSO_ISV_fNSD_40ColumnMajorTensorOpMultiplicandCrosswiseILi32ELi16EEELi1ESJ_Li16EEELSU_1EfSE_NS4_9MmaPolicyINS1_4warp11MmaTensorOpINS6_ILi64ELi64ELi16EEEfSQ_fSZ_fSE_NS12_17MmaTensorOpPolicyINSS_3MmaINS6_ILi16ELi8ELi8EEELi32ENS_10tfloat32_tESE_S18_SW_fSE_NSS_13OpMultiplyAddEEENSB_ILi1ELi1EEEEELi1ELb0EbEENSB_ILi0ELi0EEES1E_Li1EEELi4ELNS1_23SharedMemoryClearOptionE0EbEENS_8epilogue11threadblock8EpilogueIS7_S1D_Li1ENS1J_22PredicatedTileIteratorINS1J_26OutputTileOptimalThreadMapINS1J_15OutputTileShapeILi128ELi8ELi2ELi1ELi1EEENS1N_ILi1ELi8ELi1ELi1ELi8EEELi128ELi4ELi32EEEfLb0ESM_Lb0EEENS1I_4warp24FragmentIteratorTensorOpIS14_S17_fSL_SE_EENS1S_20TileIteratorTensorOpIS14_S17_fSE_EENS1J_18SharedLoadIteratorINS1Q_18CompactedThreadMapEfLi16EEENS1I_6thread17LinearCombinationIfLi4EffLNS20_9ScaleType4KindE0ELNS_15FloatRoundStyleE2EfEENSB_ILi0ELi8EEELi2ELi1EEENS4_30GemmIdentityThreadblockSwizzleILi1EEELb0EEEEEvNT_6ParamsE --------------------------
	.section	.nv.constant0._ZN7cutlass6KernelINS_4gemm6kernel4GemmINS1_11threadblock13MmaMultistageINS1_9GemmShapeILi128ELi128ELi16EEENS_9transform11threadblock28PredicatedTileAccessIteratorINS_11MatrixShapeILi128ELi16EEEfNS_6layout8RowMajorELi1ENS8_29PitchLinearWarpRakedThreadMapINS_16PitchLinearShapeILi16ELi128EEELi128ENSG_ILi4ELi8EEELi4EEENS_5ArrayIfLi4ELb1EEELb0ENSD_9NoPermuteEEENS9_25RegularTileAccessIteratorISC_fNSD_37RowMajorTensorOpMultiplicandCrosswiseILi32ELi16EEELi0ESJ_Li16EEELNS_4arch14CacheOperation4KindE1ENSA_INSB_ILi16ELi128EEEfNSD_11ColumnMajorELi0ESJ_SL_Lb0ESM_EENSO_ISV_fNSD_40ColumnMajorTensorOpMultiplicandCrosswiseILi32ELi16EEELi1ESJ_Li16EEELSU_1EfSE_NS4_9MmaPolicyINS1_4warp11MmaTensorOpINS6_ILi64ELi64ELi16EEEfSQ_fSZ_fSE_NS12_17MmaTensorOpPolicyINSS_3MmaINS6_ILi16ELi8ELi8EEELi32ENS_10tfloat32_tESE_S18_SW_fSE_NSS_13OpMultiplyAddEEENSB_ILi1ELi1EEEEELi1ELb0EbEENSB_ILi0ELi0EEES1E_Li1EEELi4ELNS1_23SharedMemoryClearOptionE0EbEENS_8epilogue11threadblock8EpilogueIS7_S1D_Li1ENS1J_22PredicatedTileIteratorINS1J_26OutputTileOptimalThreadMapINS1J_15OutputTileShapeILi128ELi8ELi2ELi1ELi1EEENS1N_ILi1ELi8ELi1ELi1ELi8EEELi128ELi4ELi32EEEfLb0ESM_Lb0EEENS1I_4warp24FragmentIteratorTensorOpIS14_S17_fSL_SE_EENS1S_20TileIteratorTensorOpIS14_S17_fSE_EENS1J_18SharedLoadIteratorINS1Q_18CompactedThreadMapEfLi16EEENS1I_6thread17LinearCombinationIfLi4EffLNS20_9ScaleType4KindE0ELNS_15FloatRoundStyleE2EfEENSB_ILi0ELi8EEELi2ELi1EEENS4_30GemmIdentityThreadblockSwizzleILi1EEELb0EEEEEvNT_6ParamsE,"a",@progbits
	.sectionflags	@""
	.align	4
.nv.constant0._ZN7cutlass6KernelINS_4gemm6kernel4GemmINS1_11threadblock13MmaMultistageINS1_9GemmShapeILi128ELi128ELi16EEENS_9transform11threadblock28PredicatedTileAccessIteratorINS_11MatrixShapeILi128ELi16EEEfNS_6layout8RowMajorELi1ENS8_29PitchLinearWarpRakedThreadMapINS_16PitchLinearShapeILi16ELi128EEELi128ENSG_ILi4ELi8EEELi4EEENS_5ArrayIfLi4ELb1EEELb0ENSD_9NoPermuteEEENS9_25RegularTileAccessIteratorISC_fNSD_37RowMajorTensorOpMultiplicandCrosswiseILi32ELi16EEELi0ESJ_Li16EEELNS_4arch14CacheOperation4KindE1ENSA_INSB_ILi16ELi128EEEfNSD_11ColumnMajorELi0ESJ_SL_Lb0ESM_EENSO_ISV_fNSD_40ColumnMajorTensorOpMultiplicandCrosswiseILi32ELi16EEELi1ESJ_Li16EEELSU_1EfSE_NS4_9MmaPolicyINS1_4warp11MmaTensorOpINS6_ILi64ELi64ELi16EEEfSQ_fSZ_fSE_NS12_17MmaTensorOpPolicyINSS_3MmaINS6_ILi16ELi8ELi8EEELi32ENS_10tfloat32_tESE_S18_SW_fSE_NSS_13OpMultiplyAddEEENSB_ILi1ELi1EEEEELi1ELb0EbEENSB_ILi0ELi0EEES1E_Li1EEELi4ELNS1_23SharedMemoryClearOptionE0EbEENS_8epilogue11threadblock8EpilogueIS7_S1D_Li1ENS1J_22PredicatedTileIteratorINS1J_26OutputTileOptimalThreadMapINS1J_15OutputTileShapeILi128ELi8ELi2ELi1ELi1EEENS1N_ILi1ELi8ELi1ELi1ELi8EEELi128ELi4ELi32EEEfLb0ESM_Lb0EEENS1I_4warp24FragmentIteratorTensorOpIS14_S17_fSL_SE_EENS1S_20TileIteratorTensorOpIS14_S17_fSE_EENS1J_18SharedLoadIteratorINS1Q_18CompactedThreadMapEfLi16EEENS1I_6thread17LinearCombinationIfLi4EffLNS20_9ScaleType4KindE0ELNS_15FloatRoundStyleE2EfEENSB_ILi0ELi8EEELi2ELi1EEENS4_30GemmIdentityThreadblockSwizzleILi1EEELb0EEEEEvNT_6ParamsE:
	.zero		720


//--------------------- .text._ZN7cutlass9reference6device6kernel4GemmINS_9TensorRefIfNS_6layout8RowMajorEEENS4_IfNS5_11ColumnMajorEEES7_ffNS_11MatrixShapeILi4ELi4EEENS_12multiply_addIfffEENS_16NumericConverterIffLNS_15FloatRoundStyleE2EEEEEvNS_4gemm9GemmCoordET2_T_T0_SJ_T1_SM_T3_ --------------------------
	.section	.text._ZN7cutlass9reference6device6kernel4GemmINS_9TensorRefIfNS_6layout8RowMajorEEENS4_IfNS5_11ColumnMajorEEES7_ffNS_11MatrixShapeILi4ELi4EEENS_12multiply_addIfffEENS_16NumericConverterIffLNS_15FloatRoundStyleE2EEEEEvNS_4gemm9GemmCoordET2_T_T0_SJ_T1_SM_T3_,"ax",@progbits
	.sectioninfo	@"SHI_REGISTERS=60"
	.align	128
        .global         _ZN7cutlass9reference6device6kernel4GemmINS_9TensorRefIfNS_6layout8RowMajorEEENS4_IfNS5_11ColumnMajorEEES7_ffNS_11MatrixShapeILi4ELi4EEENS_12multiply_addIfffEENS_16NumericConverterIffLNS_15FloatRoundStyleE2EEEEEvNS_4gemm9GemmCoordET2_T_T0_SJ_T1_SM_T3_
        .type           _ZN7cutlass9reference6device6kernel4GemmINS_9TensorRefIfNS_6layout8RowMajorEEENS4_IfNS5_11ColumnMajorEEES7_ffNS_11MatrixShapeILi4ELi4EEENS_12multiply_addIfffEENS_16NumericConverterIffLNS_15FloatRoundStyleE2EEEEEvNS_4gemm9GemmCoordET2_T_T0_SJ_T1_SM_T3_,@function
        .size           _ZN7cutlass9reference6device6kernel4GemmINS_9TensorRefIfNS_6layout8RowMajorEEENS4_IfNS5_11ColumnMajorEEES7_ffNS_11MatrixShapeILi4ELi4EEENS_12multiply_addIfffEENS_16NumericConverterIffLNS_15FloatRoundStyleE2EEEEEvNS_4gemm9GemmCoordET2_T_T0_SJ_T1_SM_T3_,(.L_x_36 - _ZN7cutlass9reference6device6kernel4GemmINS_9TensorRefIfNS_6layout8RowMajorEEENS4_IfNS5_11ColumnMajorEEES7_ffNS_11MatrixShapeILi4ELi4EEENS_12multiply_addIfffEENS_16NumericConverterIffLNS_15FloatRoundStyleE2EEEEEvNS_4gemm9GemmCoordET2_T_T0_SJ_T1_SM_T3_)
        .other          _ZN7cutlass9reference6device6kernel4GemmINS_9TensorRefIfNS_6layout8RowMajorEEENS4_IfNS5_11ColumnMajorEEES7_ffNS_11MatrixShapeILi4ELi4EEENS_12multiply_addIfffEENS_16NumericConverterIffLNS_15FloatRoundStyleE2EEEEEvNS_4gemm9GemmCoordET2_T_T0_SJ_T1_SM_T3_,@"STO_CUDA_ENTRY STV_DEFAULT"
_ZN7cutlass9reference6device6kernel4GemmINS_9TensorRefIfNS_6layout8RowMajorEEENS4_IfNS5_11ColumnMajorEEES7_ffNS_11MatrixShapeILi4ELi4EEENS_12multiply_addIfffEENS_16NumericConverterIffLNS_15FloatRoundStyleE2EEEEEvNS_4gemm9GemmCoordET2_T_T0_SJ_T1_SM_T3_:
.text._ZN7cutlass9reference6device6kernel4GemmINS_9TensorRefIfNS_6layout8RowMajorEEENS4_IfNS5_11ColumnMajorEEES7_ffNS_11MatrixShapeILi4ELi4EEENS_12multiply_addIfffEENS_16NumericConverterIffLNS_15FloatRoundStyleE2EEEEEvNS_4gemm9GemmCoordET2_T_T0_SJ_T1_SM_T3_:
[----:B------:R-:W-:Y:S02]  /*0000*/  MOV R1, c[0x0][0x28] ;  /* 0x00000a0000017a02 */ /* 0x000fe40000000f00 */
[----:B------:R-:W0:Y:S01]  /*0010*/  S2R R5, SR_TID.X ;  /* 0x0000000000057919 */ /* 0x000e220000002100 */
[----:B------:R-:W-:Y:S01]  /*0020*/  MOV R0, c[0x0][0x168] ;  /* 0x00005a0000007a02 */ /* 0x000fe20000000f00 */
[----:B------:R-:W-:Y:S01]  /*0030*/  ULDC.64 UR6, c[0x0][0x118] ;  /* 0x0000460000067ab9 */ /* 0x000fe20000000a00 */
[----:B------:R-:W-:Y:S01]  /*0040*/  MOV R16, c[0x0][0x1b8] ;  /* 0x00006e0000107a02 */ /* 0x000fe20000000f00 */
[----:B------:R-:W0:Y:S01]  /*0050*/  S2R R48, SR_CTAID.X ;  /* 0x0000000000307919 */ /* 0x000e220000002500 */
[----:B------:R-:W-:Y:S01]  /*0060*/  ISETP.GE.AND P0, PT, R0, 0x1, PT ;  /* 0x000000010000780c */ /* 0x000fe20003f06270 */
[----:B------:R-:W-:Y:S01]  /*0070*/  IMAD.MOV.U32 R15, RZ, RZ, c[0x0][0x1b8] ;  /* 0x00006e00ff0f7624 */ /* 0x000fe200078e00ff */
[----:B------:R-:W-:Y:S01]  /*0080*/  MOV R14, c[0x0][0x1b8] ;  /* 0x00006e00000e7a02 */ /* 0x000fe20000000f00 */
[----:B------:R-:W1:Y:S01]  /*0090*/  S2R R3, SR_CTAID.Y ;  /* 0x0000000000037919 */ /* 0x000e620000002600 */
[----:B------:R-:W-:Y:S01]  /*00a0*/  IMAD.MOV.U32 R13, RZ, RZ, c[0x0][0x1b8] ;  /* 0x00006e00ff0d7624 */ /* 0x000fe200078e00ff */
[----:B------:R-:W-:Y:S01]  /*00b0*/  MOV R12, c[0x0][0x1b8] ;  /* 0x00006e00000c7a02 */ /* 0x000fe20000000f00 */
[----:B------:R-:W-:Y:S01]  /*00c0*/  IMAD.MOV.U32 R11, RZ, RZ, c[0x0][0x1b8] ;  /* 0x00006e00ff0b7624 */ /* 0x000fe200078e00ff */
[----:B------:R-:W1:Y:S01]  /*00d0*/  S2R R50, SR_TID.Y ;  /* 0x0000000000327919 */ /* 0x000e620000002200 */
[----:B------:R-:W-:Y:S01]  /*00e0*/  MOV R10, c[0x0][0x1b8] ;  /* 0x00006e00000a7a02 */ /* 0x000fe20000000f00 */
[----:B------:R-:W-:Y:S01]  /*00f0*/  IMAD.MOV.U32 R9, RZ, RZ, c[0x0][0x1b8] ;  /* 0x00006e00ff097624 */ /* 0x000fe200078e00ff */
[----:B------:R-:W-:Y:S01]  /*0100*/  MOV R8, c[0x0][0x1b8] ;  /* 0x00006e0000087a02 */ /* 0x000fe20000000f00 */
[----:B------:R-:W-:Y:S01]  /*0110*/  IMAD.MOV.U32 R7, RZ, RZ, c[0x0][0x1b8] ;  /* 0x00006e00ff077624 */ /* 0x000fe200078e00ff */
[----:B------:R-:W-:Y:S01]  /*0120*/  MOV R6, c[0x0][0x1b8] ;  /* 0x00006e0000067a02 */ /* 0x000fe20000000f00 */
[----:B------:R-:W-:Y:S01]  /*0130*/  IMAD.MOV.U32 R0, RZ, RZ, c[0x0][0x1b8] ;  /* 0x00006e00ff007624 */ /* 0x000fe200078e00ff */
[----:B------:R-:W-:-:S02]  /*0140*/  MOV R4, c[0x0][0x1b8] ;  /* 0x00006e0000047a02 */ /* 0x000fc40000000f00 */
[----:B------:R-:W-:Y:S01]  /*0150*/  MOV R2, c[0x0][0x1b8] ;  /* 0x00006e0000027a02 */ /* 0x000fe20000000f00 */
[----:B0-----:R-:W-:Y:S02]  /*0160*/  IMAD R48, R48, c[0x0][0x0], R5 ;  /* 0x0000000030307a24 */ /* 0x001fe400078e0205 */
[----:B------:R-:W-:-:S03]  /*0170*/  IMAD.MOV.U32 R5, RZ, RZ, c[0x0][0x1b8] ;  /* 0x00006e00ff057624 */ /* 0x000fc600078e00ff */
[----:B------:R-:W-:Y:S01]  /*0180*/  SHF.L.U32 R48, R48, 0x2, RZ ;  /* 0x0000000230307819 */ /* 0x000fe200000006ff */
[----:B-1----:R-:W-:Y:S02]  /*0190*/  IMAD R50, R3, c[0x0][0x4], R50 ;  /* 0x0000010003327a24 */ /* 0x002fe400078e0232 */
[----:B------:R-:W-:Y:S02]  /*01a0*/  IMAD.MOV.U32 R3, RZ, RZ, c[0x0][0x1b8] ;  /* 0x00006e00ff037624 */ /* 0x000fe400078e00ff */
[----:B------:R-:W-:Y:S01]  /*01b0*/  IMAD.SHL.U32 R50, R50, 0x4, RZ ;  /* 0x0000000432327824 */ /* 0x000fe200078e00ff */
[----:B------:R-:W-:Y:S05]  /*01c0*/  @!P0 BRA `(.L_x_0) ;  /* 0x0000090000008947 */ /* 0x000fea0003800000 */
[----:B------:R-:W-:Y:S01]  /*01d0*/  SHF.R.S32.HI R41, RZ, 0x1f, R48 ;  /* 0x0000001fff297819 */ /* 0x000fe20000011430 */
[C---:B------:R-:W-:Y:S01]  /*01e0*/  IMAD.WIDE.U32 R2, R48.reuse, c[0x0][0x178], RZ ;  /* 0x00005e0030027a25 */ /* 0x040fe200078e00ff */
[C---:B------:R-:W-:Y:S01]  /*01f0*/  IADD3 R45, R48.reuse, 0x3, RZ ;  /* 0x00000003302d7810 */ /* 0x040fe20007ffe0ff */
[----:B------:R-:W-:Y:S01]  /*0200*/  HFMA2.MMA R42, -RZ, RZ, 0, 0 ;  /* 0x00000000ff2a7435 */ /* 0x000fe200000001ff */
[----:B------:R-:W-:Y:S01]  /*0210*/  IADD3 R46, R48, 0x2, RZ ;  /* 0x00000002302e7810 */ /* 0x000fe20007ffe0ff */
[----:B------:R-:W-:Y:S01]  /*0220*/  IMAD R41, R41, c[0x0][0x178], RZ ;  /* 0x00005e0029297a24 */ /* 0x000fe200078e02ff */
[----:B------:R-:W-:Y:S01]  /*0230*/  SHF.R.S32.HI R31, RZ, 0x1f, R50 ;  /* 0x0000001fff1f7819 */ /* 0x000fe20000011432 */
[----:B------:R-:W-:Y:S01]  /*0240*/  IMAD.WIDE.U32 R6, R50, c[0x0][0x188], RZ ;  /* 0x0000620032067a25 */ /* 0x000fe200078e00ff */
[----:B------:R-:W-:Y:S01]  /*0250*/  SHF.R.S32.HI R0, RZ, 0x1f, R45 ;  /* 0x0000001fff007819 */ /* 0x000fe2000001142d */
[----:B------:R-:W-:Y:S01]  /*0260*/  HFMA2.MMA R17, -RZ, RZ, 0, 0 ;  /* 0x00000000ff117435 */ /* 0x000fe200000001ff */
[----:B------:R-:W-:Y:S01]  /*0270*/  SHF.R.S32.HI R37, RZ, 0x1f, R46 ;  /* 0x0000001fff257819 */ /* 0x000fe2000001142e */
[C---:B------:R-:W-:Y:S01]  /*0280*/  IMAD R41, R48.reuse, c[0x0][0x17c], R41 ;  /* 0x00005f0030297a24 */ /* 0x040fe200078e0229 */
[----:B------:R-:W-:Y:S01]  /*0290*/  IADD3 R47, R48, 0x1, RZ ;  /* 0x00000001302f7810 */ /* 0x000fe20007ffe0ff */
[----:B------:R-:W-:Y:S01]  /*02a0*/  IMAD R31, R31, c[0x0][0x188], RZ ;  /* 0x000062001f1f7a24 */ /* 0x000fe200078e02ff */
[----:B------:R-:W-:Y:S01]  /*02b0*/  LEA R40, P0, R2, c[0x0][0x170], 0x2 ;  /* 0x00005c0002287a11 */ /* 0x000fe200078010ff */
[----:B------:R-:W-:Y:S01]  /*02c0*/  IMAD.IADD R41, R3, 0x1, R41 ;  /* 0x0000000103297824 */ /* 0x000fe200078e0229 */
[----:B------:R-:W-:Y:S01]  /*02d0*/  SHF.R.S32.HI R12, RZ, 0x1f, R47 ;  /* 0x0000001fff0c7819 */ /* 0x000fe2000001142f */
[----:B------:R-:W-:Y:S01]  /*02e0*/  IMAD R0, R0, c[0x0][0x178], RZ ;  /* 0x00005e0000007a24 */ /* 0x000fe200078e02ff */
[C---:B------:R-:W-:Y:S01]  /*02f0*/  IADD3 R35, R50.reuse, 0x3, RZ ;  /* 0x0000000332237810 */ /* 0x040fe20007ffe0ff */
[----:B------:R-:W-:Y:S01]  /*0300*/  IMAD R37, R37, c[0x0][0x178], RZ ;  /* 0x00005e0025257a24 */ /* 0x000fe200078e02ff */
[C---:B------:R-:W-:Y:S01]  /*0310*/  IADD3 R43, R50.reuse, 0x2, RZ ;  /* 0x00000002322b7810 */ /* 0x040fe20007ffe0ff */
[C---:B------:R-:W-:Y:S01]  /*0320*/  IMAD.WIDE.U32 R4, R45.reuse, c[0x0][0x178], RZ ;  /* 0x00005e002d047a25 */ /* 0x040fe200078e00ff */
[----:B------:R-:W-:Y:S01]  /*0330*/  IADD3 R44, R50, 0x1, RZ ;  /* 0x00000001322c7810 */ /* 0x000fe20007ffe0ff */
[----:B------:R-:W-:Y:S01]  /*0340*/  CS2R R22, SRZ ;  /* 0x0000000000167805 */ /* 0x000fe2000001ff00 */
[----:B------:R-:W-:Y:S01]  /*0350*/  LEA.HI.X R41, R2, c[0x0][0x174], R41, 0x2, P0 ;  /* 0x00005d0002297a11 */ /* 0x000fe200000f1429 */
[----:B------:R-:W-:Y:S01]  /*0360*/  IMAD.WIDE.U32 R2, R46, c[0x0][0x178], RZ ;  /* 0x00005e002e027a25 */ /* 0x000fe200078e00ff */
[----:B------:R-:W-:Y:S01]  /*0370*/  SHF.R.S32.HI R10, RZ, 0x1f, R35 ;  /* 0x0000001fff0a7819 */ /* 0x000fe20000011423 */
[----:B------:R-:W-:Y:S01]  /*0380*/  CS2R R20, SRZ ;  /* 0x0000000000147805 */ /* 0x000fe2000001ff00 */
[----:B------:R-:W-:Y:S01]  /*0390*/  SHF.R.S32.HI R29, RZ, 0x1f, R44 ;  /* 0x0000001fff1d7819 */ /* 0x000fe2000001142c */
[----:B------:R-:W-:Y:S01]  /*03a0*/  IMAD R31, R50, c[0x0][0x18c], R31 ;  /* 0x00006300321f7a24 */ /* 0x000fe200078e021f */
[----:B------:R-:W-:Y:S01]  /*03b0*/  LEA R34, P1, R4, c[0x0][0x170], 0x2 ;  /* 0x00005c0004227a11 */ /* 0x000fe200078210ff */
[----:B------:R-:W-:Y:S01]  /*03c0*/  IMAD R33, R45, c[0x0][0x17c], R0 ;  /* 0x00005f002d217a24 */ /* 0x000fe200078e0200 */
[----:B------:R-:W-:Y:S01]  /*03d0*/  SHF.R.S32.HI R0, RZ, 0x1f, R43 ;  /* 0x0000001fff007819 */ /* 0x000fe2000001142b */
[----:B------:R-:W-:Y:S01]  /*03e0*/  IMAD R37, R46, c[0x0][0x17c], R37 ;  /* 0x00005f002e257a24 */ /* 0x000fe200078e0225 */
[----:B------:R-:W-:Y:S01]  /*03f0*/  LEA R36, P0, R2, c[0x0][0x170], 0x2 ;  /* 0x00005c0002247a11 */ /* 0x000fe200078010ff */
[----:B------:R-:W-:Y:S01]  /*0400*/  IMAD R12, R12, c[0x0][0x178], RZ ;  /* 0x00005e000c0c7a24 */ /* 0x000fe200078e02ff */
[----:B------:R-:W-:Y:S01]  /*0410*/  ISETP.GE.AND P4, PT, R44, c[0x0][0x164], PT ;  /* 0x000059002c007a0c */ /* 0x000fe20003f86270 */
[----:B------:R-:W-:Y:S01]  /*0420*/  IMAD.IADD R31, R7, 0x1, R31 ;  /* 0x00000001071f7824 */ /* 0x000fe200078e021f */
[----:B------:R-:W-:Y:S01]  /*0430*/  IADD3 R37, R3, R37, RZ ;  /* 0x0000002503257210 */ /* 0x000fe20007ffe0ff */
[----:B------:R-:W-:Y:S01]  /*0440*/  IMAD.IADD R33, R5, 0x1, R33 ;  /* 0x0000000105217824 */ /* 0x000fe200078e0221 */
[----:B------:R-:W-:Y:S01]  /*0450*/  ISETP.GE.AND P6, PT, R45, c[0x0][0x160], PT ;  /* 0x000058002d007a0c */ /* 0x000fe20003fc6270 */
[C---:B------:R-:W-:Y:S01]  /*0460*/  IMAD.WIDE.U32 R8, R47.reuse, c[0x0][0x178], RZ ;  /* 0x00005e002f087a25 */ /* 0x040fe200078e00ff */
[----:B------:R-:W-:Y:S01]  /*0470*/  SHF.L.U64.HI R31, R6, 0x2, R31 ;  /* 0x00000002061f7819 */ /* 0x000fe2000001021f */
[----:B------:R-:W-:Y:S01]  /*0480*/  CS2R R18, SRZ ;  /* 0x0000000000127805 */ /* 0x000fe2000001ff00 */
[----:B------:R-:W-:Y:S01]  /*0490*/  LEA.HI.X R33, R4, c[0x0][0x174], R33, 0x2, P1 ;  /* 0x00005d0004217a11 */ /* 0x000fe200008f1421 */
[C---:B------:R-:W-:Y:S01]  /*04a0*/  IMAD R39, R47.reuse, c[0x0][0x17c], R12 ;  /* 0x00005f002f277a24 */ /* 0x040fe200078e020c */
[----:B------:R-:W-:Y:S01]  /*04b0*/  LEA.HI.X R37, R2, c[0x0][0x174], R37, 0x2, P0 ;  /* 0x00005d0002257a11 */ /* 0x000fe200000f1425 */
[----:B------:R-:W-:Y:S01]  /*04c0*/  IMAD R10, R10, c[0x0][0x188], RZ ;  /* 0x000062000a0a7a24 */ /* 0x000fe200078e02ff */
[----:B------:R-:W-:Y:S01]  /*04d0*/  LEA R38, P0, R8, c[0x0][0x170], 0x2 ;  /* 0x00005c0008267a11 */ /* 0x000fe200078010ff */
[----:B------:R-:W-:Y:S01]  /*04e0*/  IMAD R0, R0, c[0x0][0x188], RZ ;  /* 0x0000620000007a24 */ /* 0x000fe200078e02ff */
[----:B------:R-:W-:Y:S01]  /*04f0*/  ISETP.GE.AND P1, PT, R47, c[0x0][0x160], PT ;  /* 0x000058002f007a0c */ /* 0x000fe20003f26270 */
[----:B------:R-:W-:Y:S01]  /*0500*/  IMAD R29, R29, c[0x0][0x188], RZ ;  /* 0x000062001d1d7a24 */ /* 0x000fe200078e02ff */
[----:B------:R-:W-:Y:S01]  /*0510*/  MOV R14, c[0x0][0x1b8] ;  /* 0x00006e00000e7a02 */ /* 0x000fe20000000f00 */
[----:B------:R-:W-:Y:S01]  /*0520*/  IMAD.SHL.U32 R32, R6, 0x4, RZ ;  /* 0x0000000406207824 */ /* 0x000fe200078e00ff */
[----:B------:R-:W-:Y:S01]  /*0530*/  MOV R11, c[0x0][0x1b8] ;  /* 0x00006e00000b7a02 */ /* 0x000fe20000000f00 */
[----:B------:R-:W-:Y:S01]  /*0540*/  IMAD.IADD R39, R9, 0x1, R39 ;  /* 0x0000000109277824 */ /* 0x000fe200078e0227 */
[----:B------:R-:W-:Y:S01]  /*0550*/  P2R R45, PR, RZ, 0x2 ;  /* 0x00000002ff2d7803 */ /* 0x000fe20000000000 */
[----:B------:R-:W-:Y:S01]  /*0560*/  IMAD.WIDE.U32 R6, R35, c[0x0][0x188], RZ ;  /* 0x0000620023067a25 */ /* 0x000fe200078e00ff */
[C---:B------:R-:W-:Y:S01]  /*0570*/  ISETP.GE.AND P3, PT, R43.reuse, c[0x0][0x164], PT ;  /* 0x000059002b007a0c */ /* 0x040fe20003f66270 */
[----:B------:R-:W-:Y:S01]  /*0580*/  ULDC.64 UR4, c[0x0][0x180] ;  /* 0x0000600000047ab9 */ /* 0x000fe20000000a00 */
[----:B------:R-:W-:Y:S01]  /*0590*/  LEA.HI.X R39, R8, c[0x0][0x174], R39, 0x2, P0 ;  /* 0x00005d0008277a11 */ /* 0x000fe200000f1427 */
[----:B------:R-:W-:Y:S01]  /*05a0*/  IMAD.WIDE.U32 R4, R43, c[0x0][0x188], RZ ;  /* 0x000062002b047a25 */ /* 0x000fe200078e00ff */
[----:B------:R-:W-:-:S02]  /*05b0*/  ISETP.GE.AND P0, PT, R46, c[0x0][0x160], PT ;  /* 0x000058002e007a0c */ /* 0x000fc40003f06270 */
[----:B------:R-:W-:Y:S01]  /*05c0*/  MOV R8, c[0x0][0x1b8] ;  /* 0x00006e0000087a02 */ /* 0x000fe20000000f00 */
[----:B------:R-:W-:Y:S01]  /*05d0*/  IMAD.WIDE.U32 R2, R44, c[0x0][0x188], RZ ;  /* 0x000062002c027a25 */ /* 0x000fe200078e00ff */
[C---:B------:R-:W-:Y:S02]  /*05e0*/  ISETP.GE.AND P2, PT, R35.reuse, c[0x0][0x164], PT ;  /* 0x0000590023007a0c */ /* 0x040fe40003f46270 */
[----:B------:R-:W-:Y:S01]  /*05f0*/  ISETP.GE.AND P5, PT, R50, c[0x0][0x164], PT ;  /* 0x0000590032007a0c */ /* 0x000fe20003fa6270 */
[----:B------:R-:W-:Y:S02]  /*0600*/  IMAD R25, R35, c[0x0][0x18c], R10 ;  /* 0x0000630023197a24 */ /* 0x000fe400078e020a */
[----:B------:R-:W-:Y:S02]  /*0610*/  IMAD R27, R43, c[0x0][0x18c], R0 ;  /* 0x000063002b1b7a24 */ /* 0x000fe400078e0200 */
[----:B------:R-:W-:Y:S01]  /*0620*/  IMAD R29, R44, c[0x0][0x18c], R29 ;  /* 0x000063002c1d7a24 */ /* 0x000fe200078e021d */
[----:B------:R-:W-:Y:S01]  /*0630*/  IADD3 R25, R7, R25, RZ ;  /* 0x0000001907197210 */ /* 0x000fe20007ffe0ff */
[----:B------:R-:W-:Y:S01]  /*0640*/  IMAD.IADD R27, R5, 0x1, R27 ;  /* 0x00000001051b7824 */ /* 0x000fe200078e021b */
[----:B------:R-:W-:Y:S01]  /*0650*/  P2R R44, PR, RZ, 0x1 ;  /* 0x00000001ff2c7803 */ /* 0x000fe20000000000 */
[----:B------:R-:W-:Y:S01]  /*0660*/  IMAD.SHL.U32 R26, R6, 0x4, RZ ;  /* 0x00000004061a7824 */ /* 0x000fe200078e00ff */
[----:B------:R-:W-:Y:S01]  /*0670*/  IADD3 R29, R3, R29, RZ ;  /* 0x0000001d031d7210 */ /* 0x000fe20007ffe0ff */
[----:B------:R-:W-:Y:S01]  /*0680*/  IMAD.SHL.U32 R28, R4, 0x4, RZ ;  /* 0x00000004041c7824 */ /* 0x000fe200078e00ff */
[----:B------:R-:W-:Y:S01]  /*0690*/  SHF.L.U64.HI R25, R6, 0x2, R25 ;  /* 0x0000000206197819 */ /* 0x000fe20000010219 */
[----:B------:R-:W-:Y:S01]  /*06a0*/  IMAD.SHL.U32 R30, R2, 0x4, RZ ;  /* 0x00000004021e7824 */ /* 0x000fe200078e00ff */
[----:B------:R-:W-:Y:S01]  /*06b0*/  SHF.L.U64.HI R27, R4, 0x2, R27 ;  /* 0x00000002041b7819 */ /* 0x000fe2000001021b */
[----:B------:R-:W-:Y:S01]  /*06c0*/  IMAD.MOV.U32 R24, RZ, RZ, RZ ;  /* 0x000000ffff187224 */ /* 0x000fe200078e00ff */
[----:B------:R-:W-:Y:S01]  /*06d0*/  SHF.L.U64.HI R29, R2, 0x2, R29 ;  /* 0x00000002021d7819 */ /* 0x000fe2000001021d */
[----:B------:R-:W-:Y:S01]  /*06e0*/  IMAD.MOV.U32 R15, RZ, RZ, c[0x0][0x1b8] ;  /* 0x00006e00ff0f7624 */ /* 0x000fe200078e00ff */
[----:B------:R-:W-:Y:S01]  /*06f0*/  MOV R5, c[0x0][0x1b8] ;  /* 0x00006e0000057a02 */ /* 0x000fe20000000f00 */
[----:B------:R-:W-:Y:S01]  /*0700*/  IMAD.MOV.U32 R13, RZ, RZ, c[0x0][0x1b8] ;  /* 0x00006e00ff0d7624 */ /* 0x000fe200078e00ff */
[----:B------:R-:W-:Y:S01]  /*0710*/  MOV R2, c[0x0][0x1b8] ;  /* 0x00006e0000027a02 */ /* 0x000fe20000000f00 */
[----:B------:R-:W-:Y:S01]  /*0720*/  IMAD.MOV.U32 R12, RZ, RZ, c[0x0][0x1b8] ;  /* 0x00006e00ff0c7624 */ /* 0x000fe200078e00ff */
[----:B------:R-:W-:Y:S01]  /*0730*/  ISETP.GE.AND P0, PT, R48, c[0x0][0x160], PT ;  /* 0x0000580030007a0c */ /* 0x000fe20003f06270 */
[----:B------:R-:W-:-:S02]  /*0740*/  IMAD.MOV.U32 R10, RZ, RZ, c[0x0][0x1b8] ;  /* 0x00006e00ff0a7624 */ /* 0x000fc400078e00ff */
[----:B------:R-:W-:Y:S02]  /*0750*/  IMAD.MOV.U32 R9, RZ, RZ, c[0x0][0x1b8] ;  /* 0x00006e00ff097624 */ /* 0x000fe400078e00ff */
[----:B------:R-:W-:Y:S02]  /*0760*/  IMAD.MOV.U32 R7, RZ, RZ, c[0x0][0x1b8] ;  /* 0x00006e00ff077624 */ /* 0x000fe400078e00ff */
[----:B------:R-:W-:Y:S02]  /*0770*/  IMAD.MOV.U32 R6, RZ, RZ, c[0x0][0x1b8] ;  /* 0x00006e00ff067624 */ /* 0x000fe400078e00ff */
[----:B------:R-:W-:Y:S02]  /*0780*/  IMAD.MOV.U32 R4, RZ, RZ, c[0x0][0x1b8] ;  /* 0x00006e00ff047624 */ /* 0x000fe400078e00ff */
[----:B------:R-:W-:Y:S02]  /*0790*/  IMAD.MOV.U32 R3, RZ, RZ, c[0x0][0x1b8] ;  /* 0x00006e00ff037624 */ /* 0x000fe400078e00ff */
[----:B------:R-:W-:-:S02]  /*07a0*/  IMAD.MOV.U32 R0, RZ, RZ, c[0x0][0x1b8] ;  /* 0x00006e00ff007624 */ /* 0x000fc400078e00ff */
.L_x_1:
[----:B------:R-:W-:Y:S01]  /*07b0*/  @!P5 IADD3 R52, P1, R32, UR4, RZ ;  /* 0x000000042034dc10 */ /* 0x000fe2000ff3e0ff */
[----:B------:R0:W2:Y:S01]  /*07c0*/  @!P0 LDG.E R18, [R40.64] ;  /* 0x0000000628128981 */ /* 0x0000a2000c1e1900 */
[----:B------:R-:W-:Y:S02]  /*07d0*/  P2R R35, PR, RZ, 0x4 ;  /* 0x00000004ff237803 */ /* 0x000fe40000000000 */
[----:B------:R-:W-:Y:S02]  /*07e0*/  @!P5 IADD3.X R53, R31, UR5, RZ, P1, !PT ;  /* 0x000000051f35dc10 */ /* 0x000fe40008ffe4ff */
[----:B------:R-:W-:Y:S02]  /*07f0*/  @!P4 IADD3 R44, P1, R30, UR4, RZ ;  /* 0x000000041e2ccc10 */ /* 0x000fe4000ff3e0ff */
[----:B------:R-:W-:Y:S01]  /*0800*/  ISETP.GE.AND P2, PT, R47, c[0x0][0x160], PT ;  /* 0x000058002f007a0c */ /* 0x000fe20003f46270 */
[----:B------:R-:W2:Y:S01]  /*0810*/  @!P5 LDG.E R17, [R52.64] ;  /* 0x000000063411d981 */ /* 0x000ea2000c1e1900 */
[----:B------:R-:W-:Y:S02]  /*0820*/  @!P4 IADD3.X R45, R29, UR5, RZ, P1, !PT ;  /* 0x000000051d2dcc10 */ /* 0x000fe40008ffe4ff */
[----:B------:R-:W-:Y:S02]  /*0830*/  ISETP.GE.AND P1, PT, R46, c[0x0][0x160], PT ;  /* 0x000058002e007a0c */ /* 0x000fe40003f26270 */
[----:B------:R-:W-:Y:S01]  /*0840*/  IADD3 R42, R42, 0x1, RZ ;  /* 0x000000012a2a7810 */ /* 0x000fe20007ffe0ff */
[----:B------:R-:W3:Y:S06]  /*0850*/  @!P4 LDG.E R22, [R44.64] ;  /* 0x000000062c16c981 */ /* 0x000eec000c1e1900 */
[----:B------:R1:W4:Y:S01]  /*0860*/  @!P2 LDG.E R19, [R38.64] ;  /* 0x000000062613a981 */ /* 0x000322000c1e1900 */
[----:B------:R-:W-:Y:S01]  /*0870*/  ISETP.NE.AND P2, PT, R35, RZ, PT ;  /* 0x000000ff2300720c */ /* 0x000fe20003f45270 */
[----:B------:R-:W-:Y:S02]  /*0880*/  @!P6 IMAD.MOV.U32 R35, RZ, RZ, R33 ;  /* 0x000000ffff23e224 */ /* 0x000fe400078e0021 */
[----:B------:R5:W3:Y:S01]  /*0890*/  @!P1 LDG.E R20, [R36.64] ;  /* 0x0000000624149981 */ /* 0x000ae2000c1e1900 */
[----:B------:R-:W-:Y:S03]  /*08a0*/  @!P3 IADD3 R54, P1, R28, UR4, RZ ;  /* 0x000000041c36bc10 */ /* 0x000fe6000ff3e0ff */
[----:B------:R0:W3:Y:S01]  /*08b0*/  @!P6 LDG.E R21, [R34.64] ;  /* 0x000000062215e981 */ /* 0x0000e2000c1e1900 */
[----:B------:R-:W-:Y:S05]  /*08c0*/  @!P3 IADD3.X R55, R27, UR5, RZ, P1, !PT ;  /* 0x000000051b37bc10 */ /* 0x000fea0008ffe4ff */
[----:B------:R-:W-:Y:S01]  /*08d0*/  @!P2 IADD3 R56, P1, R26, UR4, RZ ;  /* 0x000000041a38ac10 */ /* 0x000fe2000ff3e0ff */
[----:B------:R-:W3:Y:S01]  /*08e0*/  @!P3 LDG.E R23, [R54.64] ;  /* 0x000000063617b981 */ /* 0x000ee2000c1e1900 */
[----:B------:R-:W-:Y:S02]  /*08f0*/  UIADD3 UR4, UP0, UR4, 0x4, URZ ;  /* 0x0000000404047890 */ /* 0x000fe4000ff1e03f */
[----:B------:R-:W-:Y:S02]  /*0900*/  @!P2 IADD3.X R57, R25, UR5, RZ, P1, !PT ;  /* 0x000000051939ac10 */ /* 0x000fe40008ffe4ff */
[----:B------:R-:W-:Y:S03]  /*0910*/  UIADD3.X UR5, URZ, UR5, URZ, UP0, !UPT ;  /* 0x000000053f057290 */ /* 0x000fe600087fe43f */
[----:B------:R-:W3:Y:S01]  /*0920*/  @!P2 LDG.E R24, [R56.64] ;  /* 0x000000063818a981 */ /* 0x000ee2000c1e1900 */
[----:B0-----:R-:W-:Y:S04]  /*0930*/  IADD3 R34, P1, R34, 0x4, RZ ;  /* 0x0000000422227810 */ /* 0x001fe80007f3e0ff */
[----:B------:R-:W-:Y:S02]  /*0940*/  IADD3.X R33, RZ, R33, RZ, P1, !PT ;  /* 0x00000021ff217210 */ /* 0x000fe40000ffe4ff */
[----:B-----5:R-:W-:Y:S05]  /*0950*/  IADD3 R36, P1, R36, 0x4, RZ ;  /* 0x0000000424247810 */ /* 0x020fea0007f3e0ff */
[----:B------:R-:W-:Y:S01]  /*0960*/  IMAD.X R37, RZ, RZ, R37, P1 ;  /* 0x000000ffff257224 */ /* 0x000fe200008e0625 */
[----:B-1----:R-:W-:Y:S04]  /*0970*/  IADD3 R38, P1, R38, 0x4, RZ ;  /* 0x0000000426267810 */ /* 0x002fe80007f3e0ff */
[----:B------:R-:W-:Y:S02]  /*0980*/  IADD3.X R39, RZ, R39, RZ, P1, !PT ;  /* 0x00000027ff277210 */ /* 0x000fe40000ffe4ff */
[----:B------:R-:W-:Y:S05]  /*0990*/  IADD3 R40, P1, R40, 0x4, RZ ;  /* 0x0000000428287810 */ /* 0x000fea0007f3e0ff */
[----:B------:R-:W-:Y:S01]  /*09a0*/  IMAD.X R41, RZ, RZ, R41, P1 ;  /* 0x000000ffff297224 */ /* 0x000fe200008e0629 */
[----:B------:R-:W-:Y:S01]  /*09b0*/  ISETP.GE.AND P1, PT, R42, c[0x0][0x168], PT ;  /* 0x00005a002a007a0c */ /* 0x000fe20003f26270 */
[-C--:B--2---:R-:W-:Y:S02]  /*09c0*/  FFMA R0, R18, R17.reuse, R0 ;  /* 0x0000001112007223 */ /* 0x084fe40000000000 */
[-C--:B----4-:R-:W-:Y:S02]  /*09d0*/  FFMA R2, R19, R17.reuse, R2 ;  /* 0x0000001113027223 */ /* 0x090fe40000000002 */
[-C--:B---3--:R-:W-:Y:S02]  /*09e0*/  FFMA R3, R20, R17.reuse, R3 ;  /* 0x0000001114037223 */ /* 0x088fe40000000003 */
[----:B------:R-:W-:Y:S02]  /*09f0*/  FFMA R4, R21, R17, R4 ;  /* 0x0000001115047223 */ /* 0x000fe40000000004 */
[-C--:B------:R-:W-:Y:S02]  /*0a00*/  FFMA R5, R18, R22.reuse, R5 ;  /* 0x0000001612057223 */ /* 0x080fe40000000005 */
[-C--:B------:R-:W-:Y:S02]  /*0a10*/  FFMA R6, R19, R22.reuse, R6 ;  /* 0x0000001613067223 */ /* 0x080fe40000000006 */
[-C--:B------:R-:W-:Y:S02]  /*0a20*/  FFMA R7, R20, R22.reuse, R7 ;  /* 0x0000001614077223 */ /* 0x080fe40000000007 */
        /* <DEDUP_REMOVED lines=8> */
[----:B------:R-:W-:Y:S01]  /*0ab0*/  FFMA R16, R21, R24, R16 ;  /* 0x0000001815107223 */ /* 0x000fe20000000010 */
[----:B------:R-:W-:-:S05]  /*0ac0*/  @!P1 BRA `(.L_x_1) ;  /* 0xfffffce000009947 */ /* 0x000fca000383ffff */
.L_x_0:
[----:B------:R-:W-:Y:S01]  /*0ad0*/  ISETP.GE.AND P0, PT, R50, c[0x0][0x164], PT ;  /* 0x0000590032007a0c */ /* 0x000fe20003f06270 */
[----:B------:R-:W-:Y:S03]  /*0ae0*/  BSSY B0, `(.L_x_2) ;  /* 0x0000015000007945 */ /* 0x000fe60003800000 */
[----:B------:R-:W-:-:S13]  /*0af0*/  ISETP.GE.OR P1, PT, R48, c[0x0][0x160], P0 ;  /* 0x0000580030007a0c */ /* 0x000fda0000726670 */
[----:B------:R-:W-:Y:S05]  /*0b00*/  @P1 BRA `(.L_x_3) ;  /* 0x0000012000001947 */ /* 0x000fea0003800000 */
[----:B------:R-:W-:Y:S02]  /*0b10*/  SHF.R.S32.HI R17, RZ, 0x1f, R48 ;  /* 0x0000001fff117819 */ /* 0x000fe40000011430 */
[----:B------:R-:W-:-:S03]  /*0b20*/  SHF.R.S32.HI R51, RZ, 0x1f, R50 ;  /* 0x0000001fff337819 */ /* 0x000fc60000011432 */
[----:B------:R-:W-:Y:S02]  /*0b30*/  IMAD R19, R17, c[0x0][0x1a0], RZ ;  /* 0x0000680011137a24 */ /* 0x000fe400078e02ff */
[----:B------:R-:W-:-:S04]  /*0b40*/  IMAD.WIDE.U32 R20, R48, c[0x0][0x1a0], R50 ;  /* 0x0000680030147a25 */ /* 0x000fc800078e0032 */
[----:B------:R-:W-:Y:S01]  /*0b50*/  IMAD R18, R48, c[0x0][0x1a4], R19 ;  /* 0x0000690030127a24 */ /* 0x000fe200078e0213 */
[----:B------:R-:W-:-:S04]  /*0b60*/  LEA R24, P1, R20, c[0x0][0x198], 0x2 ;  /* 0x0000660014187a11 */ /* 0x000fc800078210ff */
[----:B------:R-:W-:-:S04]  /*0b70*/  IADD3 R18, R21, R18, RZ ;  /* 0x0000001215127210 */ /* 0x000fc80007ffe0ff */
[----:B------:R-:W-:-:S05]  /*0b80*/  LEA.HI.X R25, R20, c[0x0][0x19c], R18, 0x2, P1 ;  /* 0x0000670014197a11 */ /* 0x000fca00008f1412 */
[----:B------:R-:W2:Y:S01]  /*0b90*/  LDG.E R19, [R24.64] ;  /* 0x0000000618137981 */ /* 0x000ea2000c1e1900 */
[----:B------:R-:W-:Y:S02]  /*0ba0*/  IMAD R17, R17, c[0x0][0x1b0], RZ ;  /* 0x00006c0011117a24 */ /* 0x000fe400078e02ff */
[----:B------:R-:W-:-:S04]  /*0bb0*/  IMAD.WIDE.U32 R22, R48, c[0x0][0x1b0], R50 ;  /* 0x00006c0030167a25 */ /* 0x000fc800078e0032 */
[----:B------:R-:W-:Y:S01]  /*0bc0*/  IMAD R17, R48, c[0x0][0x1b4], R17 ;  /* 0x00006d0030117a24 */ /* 0x000fe200078e0211 */
[----:B------:R-:W-:-:S04]  /*0bd0*/  LEA R20, P1, R22, c[0x0][0x1a8], 0x2 ;  /* 0x00006a0016147a11 */ /* 0x000fc800078210ff */
[----:B------:R-:W-:-:S04]  /*0be0*/  IADD3 R17, R23, R17, RZ ;  /* 0x0000001117117210 */ /* 0x000fc80007ffe0ff */
[----:B------:R-:W-:Y:S01]  /*0bf0*/  LEA.HI.X R21, R22, c[0x0][0x1ac], R17, 0x2, P1 ;  /* 0x00006b0016157a11 */ /* 0x000fe200008f1411 */
[----:B--2---:R-:W-:-:S04]  /*0c00*/  FMUL R19, R19, c[0x0][0x190] ;  /* 0x0000640013137a20 */ /* 0x004fc80000400000 */
[----:B------:R-:W-:-:S05]  /*0c10*/  FFMA R19, R0, c[0x0][0x16c], R19 ;  /* 0x00005b0000137a23 */ /* 0x000fca0000000013 */
[----:B------:R0:W-:Y:S02]  /*0c20*/  STG.E [R20.64], R19 ;  /* 0x0000001314007986 */ /* 0x0001e4000c101906 */
.L_x_3:
[----:B------:R-:W-:Y:S05]  /*0c30*/  BSYNC B0 ;  /* 0x0000000000007941 */ /* 0x000fea0003800000 */
.L_x_2:
[----:B------:R-:W-:Y:S01]  /*0c40*/  IADD3 R0, R48, 0x1, RZ ;  /* 0x0000000130007810 */ /* 0x000fe20007ffe0ff */
[----:B------:R-:W-:Y:S03]  /*0c50*/  BSSY B0, `(.L_x_4) ;  /* 0x0000016000007945 */ /* 0x000fe60003800000 */
[----:B------:R-:W-:-:S13]  /*0c60*/  ISETP.GE.OR P1, PT, R0, c[0x0][0x160], P0 ;  /* 0x0000580000007a0c */ /* 0x000fda0000726670 */
[----:B------:R-:W-:Y:S05]  /*0c70*/  @P1 BRA `(.L_x_5) ;  /* 0x0000013000001947 */ /* 0x000fea0003800000 */
[----:B------:R-:W-:Y:S02]  /*0c80*/  SHF.R.S32.HI R17, RZ, 0x1f, R0 ;  /* 0x0000001fff117819 */ /* 0x000fe40000011400 */
[----:B------:R-:W-:Y:S02]  /*0c90*/  SHF.R.S32.HI R23, RZ, 0x1f, R50 ;  /* 0x0000001fff177819 */ /* 0x000fe40000011432 */
[----:B------:R-:W-:Y:S01]  /*0ca0*/  MOV R22, R50 ;  /* 0x0000003200167202 */ /* 0x000fe20000000f00 */
[----:B0-----:R-:W-:-:S04]  /*0cb0*/  IMAD R19, R17, c[0x0][0x1a0], RZ ;  /* 0x0000680011137a24 */ /* 0x001fc800078e02ff */
[C---:B------:R-:W-:Y:S02]  /*0cc0*/  IMAD R18, R0.reuse, c[0x0][0x1a4], R19 ;  /* 0x0000690000127a24 */ /* 0x040fe400078e0213 */
[----:B------:R-:W-:-:S05]  /*0cd0*/  IMAD.WIDE.U32 R20, R0, c[0x0][0x1a0], R22 ;  /* 0x0000680000147a25 */ /* 0x000fca00078e0016 */
[----:B------:R-:W-:Y:S02]  /*0ce0*/  IADD3 R18, R21, R18, RZ ;  /* 0x0000001215127210 */ /* 0x000fe40007ffe0ff */
[----:B------:R-:W-:-:S04]  /*0cf0*/  LEA R24, P1, R20, c[0x0][0x198], 0x2 ;  /* 0x0000660014187a11 */ /* 0x000fc800078210ff */
        /* <DEDUP_REMOVED lines=11> */
.L_x_5:
[----:B------:R-:W-:Y:S05]  /*0db0*/  BSYNC B0 ;  /* 0x0000000000007941 */ /* 0x000fea0003800000 */
.L_x_4:
        /* <DEDUP_REMOVED lines=23> */
.L_x_7:
[----:B------:R-:W-:Y:S05]  /*0f30*/  BSYNC B0 ;  /* 0x0000000000007941 */ /* 0x000fea0003800000 */
.L_x_6:
[----:B0-----:R-:W-:Y:S01]  /*0f40*/  IADD3 R3, R48, 0x3, RZ ;  /* 0x0000000330037810 */ /* 0x001fe20007ffe0ff */
[----:B------:R-:W-:Y:S03]  /*0f50*/  BSSY B0, `(.L_x_8) ;  /* 0x0000016000007945 */ /* 0x000fe60003800000 */
[----:B------:R-:W-:-:S13]  /*0f60*/  ISETP.GE.OR P0, PT, R3, c[0x0][0x160], P0 ;  /* 0x0000580003007a0c */ /* 0x000fda0000706670 */
[----:B------:R-:W-:Y:S05]  /*0f70*/  @P0 BRA `(.L_x_9) ;  /* 0x0000013000000947 */ /* 0x000fea0003800000 */
[----:B------:R-:W-:Y:S02]  /*0f80*/  SHF.R.S32.HI R18, RZ, 0x1f, R3 ;  /* 0x0000001fff127819 */ /* 0x000fe40000011403 */
[----:B------:R-:W-:Y:S02]  /*0f90*/  SHF.R.S32.HI R23, RZ, 0x1f, R50 ;  /* 0x0000001fff177819 */ /* 0x000fe40000011432 */
[----:B------:R-:W-:Y:S01]  /*0fa0*/  MOV R22, R50 ;  /* 0x0000003200167202 */ /* 0x000fe20000000f00 */
[----:B------:R-:W-:-:S04]  /*0fb0*/  IMAD R20, R18, c[0x0][0x1a0], RZ ;  /* 0x0000680012147a24 */ /* 0x000fc800078e02ff */
        /* <DEDUP_REMOVED lines=15> */
.L_x_9:
[----:B------:R-:W-:Y:S05]  /*10b0*/  BSYNC B0 ;  /* 0x0000000000007941 */ /* 0x000fea0003800000 */
.L_x_8:
[----:B------:R-:W-:Y:S02]  /*10c0*/  SHF.R.S32.HI R23, RZ, 0x1f, R48 ;  /* 0x0000001fff177819 */ /* 0x000fe40000011430 */
[----:B0-----:R-:W-:-:S03]  /*10d0*/  IADD3 R20, R50, 0x1, RZ ;  /* 0x0000000132147810 */ /* 0x001fc60007ffe0ff */
[----:B------:R-:W-:Y:S01]  /*10e0*/  IMAD R17, R23, c[0x0][0x1a0], RZ ;  /* 0x0000680017117a24 */ /* 0x000fe200078e02ff */
[--C-:B------:R-:W-:Y:S02]  /*10f0*/  SHF.R.S32.HI R21, RZ, 0x1f, R20.reuse ;  /* 0x0000001fff157819 */ /* 0x100fe40000011414 */
[----:B------:R-:W-:Y:S01]  /*1100*/  ISETP.GE.AND P0, PT, R20, c[0x0][0x164], PT ;  /* 0x0000590014007a0c */ /* 0x000fe20003f06270 */
[C---:B------:R-:W-:Y:S02]  /*1110*/  IMAD R4, R48.reuse, c[0x0][0x1a4], R17 ;  /* 0x0000690030047a24 */ /* 0x040fe400078e0211 */
[C---:B------:R-:W-:Y:S01]  /*1120*/  IMAD.WIDE.U32 R18, R48.reuse, c[0x0][0x1a0], R20 ;  /* 0x0000680030127a25 */ /* 0x040fe200078e0014 */
[----:B------:R-:W-:-:S04]  /*1130*/  ISETP.GE.OR P3, PT, R48, c[0x0][0x160], P0 ;  /* 0x0000580030007a0c */ /* 0x000fc80000766670 */
[----:B------:R-:W-:Y:S02]  /*1140*/  IADD3 R4, R4, R19, RZ ;  /* 0x0000001304047210 */ /* 0x000fe40007ffe0ff */
[----:B------:R-:W-:-:S04]  /*1150*/  LEA R26, P1, R18, c[0x0][0x198], 0x2 ;  /* 0x00006600121a7a11 */ /* 0x000fc800078210ff */
[----:B------:R-:W-:-:S05]  /*1160*/  LEA.HI.X R27, R18, c[0x0][0x19c], R4, 0x2, P1 ;  /* 0x00006700121b7a11 */ /* 0x000fca00008f1404 */
[----:B------:R-:W2:Y:S01]  /*1170*/  @!P3 LDG.E R28, [R26.64] ;  /* 0x000000061a1cb981 */ /* 0x000ea2000c1e1900 */
[----:B------:R-:W-:Y:S01]  /*1180*/  SHF.R.S32.HI R17, RZ, 0x1f, R0 ;  /* 0x0000001fff117819 */ /* 0x000fe20000011400 */
[----:B------:R-:W-:Y:S01]  /*1190*/  IMAD R23, R23, c[0x0][0x1b0], RZ ;  /* 0x00006c0017177a24 */ /* 0x000fe200078e02ff */
[----:B------:R-:W-:Y:S01]  /*11a0*/  ISETP.GE.OR P4, PT, R0, c[0x0][0x160], P0 ;  /* 0x0000580000007a0c */ /* 0x000fe20000786670 */
[----:B------:R-:W-:-:S04]  /*11b0*/  IMAD.WIDE.U32 R32, R48, c[0x0][0x1b0], R20 ;  /* 0x00006c0030207a25 */ /* 0x000fc800078e0014 */
[----:B------:R-:W-:Y:S01]  /*11c0*/  IMAD R19, R17, c[0x0][0x1a0], RZ ;  /* 0x0000680011137a24 */ /* 0x000fe200078e02ff */
[----:B------:R-:W-:Y:S01]  /*11d0*/  LEA R24, P2, R32, c[0x0][0x1a8], 0x2 ;  /* 0x00006a0020187a11 */ /* 0x000fe200078410ff */
[----:B------:R-:W-:Y:S02]  /*11e0*/  IMAD R4, R48, c[0x0][0x1b4], R23 ;  /* 0x00006d0030047a24 */ /* 0x000fe400078e0217 */
[C---:B------:R-:W-:Y:S02]  /*11f0*/  IMAD R18, R0.reuse, c[0x0][0x1a4], R19 ;  /* 0x0000690000127a24 */ /* 0x040fe400078e0213 */
[----:B------:R-:W-:-:S04]  /*1200*/  IMAD.WIDE.U32 R30, R0, c[0x0][0x1a0], R20 ;  /* 0x00006800001e7a25 */ /* 0x000fc800078e0014 */
[----:B------:R-:W-:Y:S01]  /*1210*/  IMAD.IADD R4, R4, 0x1, R33 ;  /* 0x0000000104047824 */ /* 0x000fe200078e0221 */
[----:B------:R-:W-:Y:S02]  /*1220*/  IADD3 R18, R18, R31, RZ ;  /* 0x0000001f12127210 */ /* 0x000fe40007ffe0ff */
[----:B------:R-:W-:Y:S02]  /*1230*/  LEA R22, P1, R30, c[0x0][0x198], 0x2 ;  /* 0x000066001e167a11 */ /* 0x000fe400078210ff */
[----:B------:R-:W-:Y:S02]  /*1240*/  LEA.HI.X R25, R32, c[0x0][0x1ac], R4, 0x2, P2 ;  /* 0x00006b0020197a11 */ /* 0x000fe400010f1404 */
[----:B------:R-:W-:Y:S01]  /*1250*/  LEA.HI.X R23, R30, c[0x0][0x19c], R18, 0x2, P1 ;  /* 0x000067001e177a11 */ /* 0x000fe200008f1412 */
[----:B--2---:R-:W-:-:S04]  /*1260*/  @!P3 FMUL R28, R28, c[0x0][0x190] ;  /* 0x000064001c1cba20 */ /* 0x004fc80000400000 */
[----:B------:R-:W-:-:S05]  /*1270*/  @!P3 FFMA R29, R5, c[0x0][0x16c], R28 ;  /* 0x00005b00051dba23 */ /* 0x000fca000000001c */
[----:B------:R0:W-:Y:S04]  /*1280*/  @!P3 STG.E [R24.64], R29 ;  /* 0x0000001d1800b986 */ /* 0x0001e8000c101906 */
        /* <DEDUP_REMOVED lines=14> */
[----:B0-----:R-:W-:Y:S01]  /*1370*/  LEA.HI.X R29, R32, c[0x0][0x19c], R17, 0x2, P1 ;  /* 0x00006700201d7a11 */ /* 0x001fe200008f1411 */
        /* <DEDUP_REMOVED lines=22> */
[----:B------:R-:W-:Y:S01]  /*14e0*/  IMAD R6, R5, c[0x0][0x1b0], RZ ;  /* 0x00006c0005067a24 */ /* 0x000fe200078e02ff */
[----:B------:R-:W-:Y:S01]  /*14f0*/  BSSY B0, `(.L_x_10) ;  /* 0x0000011000007945 */ /* 0x000fe20003800000 */
[----:B------:R-:W-:-:S04]  /*1500*/  IMAD.WIDE.U32 R34, R3, c[0x0][0x1b0], R20 ;  /* 0x00006c0003227a25 */ /* 0x000fc800078e0014 */
[----:B------:R-:W-:Y:S01]  /*1510*/  IMAD R5, R3, c[0x0][0x1b4], R6 ;  /* 0x00006d0003057a24 */ /* 0x000fe200078e0206 */
[----:B------:R-:W-:-:S04]  /*1520*/  LEA R20, P0, R34, c[0x0][0x1a8], 0x2 ;  /* 0x00006a0022147a11 */ /* 0x000fc800078010ff */
[----:B------:R-:W-:-:S04]  /*1530*/  IADD3 R5, R5, R35, RZ ;  /* 0x0000002305057210 */ /* 0x000fc80007ffe0ff */
[----:B------:R-:W-:Y:S01]  /*1540*/  LEA.HI.X R21, R34, c[0x0][0x1ac], R5, 0x2, P0 ;  /* 0x00006b0022157a11 */ /* 0x000fe200000f1405 */
[----:B--2---:R-:W-:Y:S01]  /*1550*/  @!P2 FMUL R17, R4, c[0x0][0x190] ;  /* 0x000064000411aa20 */ /* 0x004fe20000400000 */
[----:B------:R-:W-:-:S03]  /*1560*/  IADD3 R4, R50, 0x2, RZ ;  /* 0x0000000232047810 */ /* 0x000fc60007ffe0ff */
[----:B------:R-:W-:Y:S01]  /*1570*/  @!P2 FFMA R17, R8, c[0x0][0x16c], R17 ;  /* 0x00005b000811aa23 */ /* 0x000fe20000000011 */
[----:B------:R-:W-:-:S04]  /*1580*/  ISETP.GE.AND P0, PT, R4, c[0x0][0x164], PT ;  /* 0x0000590004007a0c */ /* 0x000fc80003f06270 */
[----:B------:R0:W-:Y:S01]  /*1590*/  @!P2 STG.E [R20.64], R17 ;  /* 0x000000111400a986 */ /* 0x0001e2000c101906 */
[----:B------:R-:W-:-:S13]  /*15a0*/  ISETP.GE.OR P1, PT, R48, c[0x0][0x160], P0 ;  /* 0x0000580030007a0c */ /* 0x000fda0000726670 */
[----:B------:R-:W-:Y:S05]  /*15b0*/  @P1 BRA `(.L_x_11) ;  /* 0x0000004000001947 */ /* 0x000fea0003800000 */
[----:B------:R-:W2:Y:S02]  /*15c0*/  LDG.E R4, [R26.64+0x4] ;  /* 0x000004061a047981 */ /* 0x000ea4000c1e1900 */
[----:B--2---:R-:W-:-:S04]  /*15d0*/  FMUL R4, R4, c[0x0][0x190] ;  /* 0x0000640004047a20 */ /* 0x004fc80000400000 */
[----:B------:R-:W-:-:S05]  /*15e0*/  FFMA R9, R9, c[0x0][0x16c], R4 ;  /* 0x00005b0009097a23 */ /* 0x000fca0000000004 */
[----:B------:R1:W-:Y:S02]  /*15f0*/  STG.E [R24.64+0x4], R9 ;  /* 0x0000040918007986 */ /* 0x0003e4000c101906 */
.L_x_11:
[----:B------:R-:W-:Y:S05]  /*1600*/  BSYNC B0 ;  /* 0x0000000000007941 */ /* 0x000fea0003800000 */
.L_x_10:
[----:B------:R-:W-:Y:S01]  /*1610*/  ISETP.GE.OR P1, PT, R0, c[0x0][0x160], P0 ;  /* 0x0000580000007a0c */ /* 0x000fe20000726670 */
[----:B------:R-:W-:-:S12]  /*1620*/  BSSY B0, `(.L_x_12) ;  /* 0x0000006000007945 */ /* 0x000fd80003800000 */
[----:B------:R-:W-:Y:S05]  /*1630*/  @P1 BRA `(.L_x_13) ;  /* 0x0000004000001947 */ /* 0x000fea0003800000 */
[----:B------:R-:W2:Y:S02]  /*1640*/  LDG.E R5, [R22.64+0x4] ;  /* 0x0000040616057981 */ /* 0x000ea4000c1e1900 */
[----:B--2---:R-:W-:-:S04]  /*1650*/  FMUL R5, R5, c[0x0][0x190] ;  /* 0x0000640005057a20 */ /* 0x004fc80000400000 */
[----:B------:R-:W-:-:S05]  /*1660*/  FFMA R5, R10, c[0x0][0x16c], R5 ;  /* 0x00005b000a057a23 */ /* 0x000fca0000000005 */
[----:B------:R2:W-:Y:S02]  /*1670*/  STG.E [R30.64+0x4], R5 ;  /* 0x000004051e007986 */ /* 0x0005e4000c101906 */
.L_x_13:
[----:B------:R-:W-:Y:S05]  /*1680*/  BSYNC B0 ;  /* 0x0000000000007941 */ /* 0x000fea0003800000 */
.L_x_12:
[----:B------:R-:W-:Y:S01]  /*1690*/  ISETP.GE.OR P1, PT, R2, c[0x0][0x160], P0 ;  /* 0x0000580002007a0c */ /* 0x000fe20000726670 */
[----:B------:R-:W-:-:S12]  /*16a0*/  BSSY B0, `(.L_x_14) ;  /* 0x0000006000007945 */ /* 0x000fd80003800000 */
[----:B------:R-:W-:Y:S05]  /*16b0*/  @P1 BRA `(.L_x_15) ;  /* 0x0000004000001947 */ /* 0x000fea0003800000 */
[----:B------:R-:W3:Y:S02]  /*16c0*/  LDG.E R4, [R28.64+0x4] ;  /* 0x000004061c047981 */ /* 0x000ee4000c1e1900 */
[----:B---3--:R-:W-:-:S04]  /*16d0*/  FMUL R4, R4, c[0x0][0x190] ;  /* 0x0000640004047a20 */ /* 0x008fc80000400000 */
[----:B------:R-:W-:-:S05]  /*16e0*/  FFMA R11, R11, c[0x0][0x16c], R4 ;  /* 0x00005b000b0b7a23 */ /* 0x000fca0000000004 */
[----:B------:R3:W-:Y:S02]  /*16f0*/  STG.E [R32.64+0x4], R11 ;  /* 0x0000040b20007986 */ /* 0x0007e4000c101906 */
.L_x_15:
[----:B------:R-:W-:Y:S05]  /*1700*/  BSYNC B0 ;  /* 0x0000000000007941 */ /* 0x000fea0003800000 */
.L_x_14:
[----:B------:R-:W-:Y:S01]  /*1710*/  ISETP.GE.OR P0, PT, R3, c[0x0][0x160], P0 ;  /* 0x0000580003007a0c */ /* 0x000fe20000706670 */
[----:B------:R-:W-:-:S12]  /*1720*/  BSSY B0, `(.L_x_16) ;  /* 0x0000006000007945 */ /* 0x000fd80003800000 */
[----:B------:R-:W-:Y:S05]  /*1730*/  @P0 BRA `(.L_x_17) ;  /* 0x0000004000000947 */ /* 0x000fea0003800000 */
[----:B--2---:R-:W2:Y:S02]  /*1740*/  LDG.E R5, [R18.64+0x4] ;  /* 0x0000040612057981 */ /* 0x004ea4000c1e1900 */
[----:B--2---:R-:W-:-:S04]  /*1750*/  FMUL R5, R5, c[0x0][0x190] ;  /* 0x0000640005057a20 */ /* 0x004fc80000400000 */
[----:B------:R-:W-:-:S05]  /*1760*/  FFMA R5, R12, c[0x0][0x16c], R5 ;  /* 0x00005b000c057a23 */ /* 0x000fca0000000005 */
[----:B------:R2:W-:Y:S02]  /*1770*/  STG.E [R20.64+0x4], R5 ;  /* 0x0000040514007986 */ /* 0x0005e4000c101906 */
.L_x_17:
[----:B------:R-:W-:Y:S05]  /*1780*/  BSYNC B0 ;  /* 0x0000000000007941 */ /* 0x000fea0003800000 */
.L_x_16:
[----:B------:R-:W-:Y:S01]  /*1790*/  IADD3 R50, R50, 0x3, RZ ;  /* 0x0000000332327810 */ /* 0x000fe20007ffe0ff */
[----:B------:R-:W-:Y:S03]  /*17a0*/  BSSY B0, `(.L_x_18) ;  /* 0x0000008000007945 */ /* 0x000fe60003800000 */
[----:B------:R-:W-:-:S04]  /*17b0*/  ISETP.GE.AND P0, PT, R50, c[0x0][0x164], PT ;  /* 0x0000590032007a0c */ /* 0x000fc80003f06270 */
[----:B------:R-:W-:-:S13]  /*17c0*/  ISETP.GE.OR P1, PT, R48, c[0x0][0x160], P0 ;  /* 0x0000580030007a0c */ /* 0x000fda0000726670 */
[----:B------:R-:W-:Y:S05]  /*17d0*/  @P1 BRA `(.L_x_19) ;  /* 0x0000004000001947 */ /* 0x000fea0003800000 */
[----:B------:R-:W4:Y:S02]  /*17e0*/  LDG.E R4, [R26.64+0x8] ;  /* 0x000008061a047981 */ /* 0x000f24000c1e1900 */
[----:B----4-:R-:W-:-:S04]  /*17f0*/  FMUL R4, R4, c[0x0][0x190] ;  /* 0x0000640004047a20 */ /* 0x010fc80000400000 */
[----:B------:R-:W-:-:S05]  /*1800*/  FFMA R13, R13, c[0x0][0x16c], R4 ;  /* 0x00005b000d0d7a23 */ /* 0x000fca0000000004 */
[----:B------:R4:W-:Y:S02]  /*1810*/  STG.E [R24.64+0x8], R13 ;  /* 0x0000080d18007986 */ /* 0x0009e4000c101906 */
.L_x_19:
[----:B------:R-:W-:Y:S05]  /*1820*/  BSYNC B0 ;  /* 0x0000000000007941 */ /* 0x000fea0003800000 */
.L_x_18:
[----:B------:R-:W-:Y:S01]  /*1830*/  ISETP.GE.OR P1, PT, R0, c[0x0][0x160], P0 ;  /* 0x0000580000007a0c */ /* 0x000fe20000726670 */
[----:B------:R-:W-:-:S12]  /*1840*/  BSSY B0, `(.L_x_20) ;  /* 0x0000006000007945 */ /* 0x000fd80003800000 */
[----:B------:R-:W-:Y:S05]  /*1850*/  @P1 BRA `(.L_x_21) ;  /* 0x0000004000001947 */ /* 0x000fea0003800000 */
[----:B--2---:R-:W2:Y:S02]  /*1860*/  LDG.E R5, [R22.64+0x8] ;  /* 0x0000080616057981 */ /* 0x004ea4000c1e1900 */
[----:B--2---:R-:W-:-:S04]  /*1870*/  FMUL R5, R5, c[0x0][0x190] ;  /* 0x0000640005057a20 */ /* 0x004fc80000400000 */
[----:B------:R-:W-:-:S05]  /*1880*/  FFMA R5, R14, c[0x0][0x16c], R5 ;  /* 0x00005b000e057a23 */ /* 0x000fca0000000005 */
[----:B------:R2:W-:Y:S02]  /*1890*/  STG.E [R30.64+0x8], R5 ;  /* 0x000008051e007986 */ /* 0x0005e4000c101906 */
.L_x_21:
[----:B------:R-:W-:Y:S05]  /*18a0*/  BSYNC B0 ;  /* 0x0000000000007941 */ /* 0x000fea0003800000 */
.L_x_20:
[----:B------:R-:W-:Y:S01]  /*18b0*/  ISETP.GE.OR P1, PT, R2, c[0x0][0x160], P0 ;  /* 0x0000580002007a0c */ /* 0x000fe20000726670 */
[----:B------:R-:W-:-:S12]  /*18c0*/  BSSY B0, `(.L_x_22) ;  /* 0x0000006000007945 */ /* 0x000fd80003800000 */
[----:B------:R-:W-:Y:S05]  /*18d0*/  @P1 BRA `(.L_x_23) ;  /* 0x0000004000001947 */ /* 0x000fea0003800000 */
[----:B------:R-:W5:Y:S02]  /*18e0*/  LDG.E R0, [R28.64+0x8] ;  /* 0x000008061c007981 */ /* 0x000f64000c1e1900 */
[----:B-----5:R-:W-:-:S04]  /*18f0*/  FMUL R0, R0, c[0x0][0x190] ;  /* 0x0000640000007a20 */ /* 0x020fc80000400000 */
[----:B------:R-:W-:-:S05]  /*1900*/  FFMA R15, R15, c[0x0][0x16c], R0 ;  /* 0x00005b000f0f7a23 */ /* 0x000fca0000000000 */
[----:B------:R0:W-:Y:S02]  /*1910*/  STG.E [R32.64+0x8], R15 ;  /* 0x0000080f20007986 */ /* 0x0001e4000c101906 */
.L_x_23:
[----:B------:R-:W-:Y:S05]  /*1920*/  BSYNC B0 ;  /* 0x0000000000007941 */ /* 0x000fea0003800000 */
.L_x_22:
[----:B------:R-:W-:-:S13]  /*1930*/  ISETP.GE.OR P0, PT, R3, c[0x0][0x160], P0 ;  /* 0x0000580003007a0c */ /* 0x000fda0000706670 */
[----:B------:R-:W-:Y:S05]  /*1940*/  @P0 EXIT ;  /* 0x000000000000094d */ /* 0x000fea0003800000 */
[----:B------:R-:W5:Y:S02]  /*1950*/  LDG.E R3, [R18.64+0x8] ;  /* 0x0000080612037981 */ /* 0x000f64000c1e1900 */
[----:B-----5:R-:W-:-:S04]  /*1960*/  FMUL R3, R3, c[0x0][0x190] ;  /* 0x0000640003037a20 */ /* 0x020fc80000400000 */
[----:B------:R-:W-:-:S05]  /*1970*/  FFMA R3, R16, c[0x0][0x16c], R3 ;  /* 0x00005b0010037a23 */ /* 0x000fca0000000003 */
[----:B------:R-:W-:Y:S01]  /*1980*/  STG.E [R20.64+0x8], R3 ;  /* 0x0000080314007986 */ /* 0x000fe2000c101906 */
[----:B------:R-:W-:Y:S05]  /*1990*/  EXIT ;  /* 0x000000000000794d */ /* 0x000fea0003800000 */
.L_x_24:
[----:B------:R-:W-:-:S00]  /*19a0*/  BRA `(.L_x_24) ;  /* 0xfffffff000007947 */ /* 0x000fc0000383ffff */
[----:B------:R-:W-:-:S00]  /*19b0*/  NOP ;  /* 0x0000000000007918 */ /* 0x000fc00000000000 */
        /* <DEDUP_REMOVED lines=12> */
.L_x_36:


//--------------------- .text._ZN7cutlass6KernelINS_4gemm6kernel4GemmINS1_11threadblock13MmaMultistageINS1_9GemmShapeILi128ELi128ELi16EEENS_9transform11threadblock28PredicatedTileAccessIteratorINS_11MatrixShapeILi128ELi16EEEfNS_6layout8RowMajorELi1ENS8_29PitchLinearWarpRakedThreadMapINS_16PitchLinearShapeILi16ELi128EEELi128ENSG_ILi4ELi8EEELi4EEENS_5ArrayIfLi4ELb1EEELb0ENSD_9NoPermuteEEENS9_25RegularTileAccessIteratorISC_fNSD_37RowMajorTensorOpMultiplicandCrosswiseILi32ELi16EEELi0ESJ_Li16EEELNS_4arch14CacheOperation4KindE1ENSA_INSB_ILi16ELi128EEEfNSD_11ColumnMajorELi0ESJ_SL_Lb0ESM_EENSO_ISV_fNSD_40ColumnMajorTensorOpMultiplicandCrosswiseILi32ELi16EEELi1ESJ_Li16EEELSU_1EfSE_NS4_9MmaPolicyINS1_4warp11MmaTensorOpINS6_ILi64ELi64ELi16EEEfSQ_fSZ_fSE_NS12_17MmaTensorOpPolicyINSS_3MmaINS6_ILi16ELi8ELi8EEELi32ENS_10tfloat32_tESE_S18_SW_fSE_NSS_13OpMultiplyAddEEENSB_ILi1ELi1EEEEELi1ELb0EbEENSB_ILi0ELi0EEES1E_Li1EEELi4ELNS1_23SharedMemoryClearOptionE0EbEENS_8epilogue11threadblock8EpilogueIS7_S1D_Li1ENS1J_22PredicatedTileIteratorINS1J_26OutputTileOptimalThreadMapINS1J_15OutputTileShapeILi128ELi8ELi2ELi1ELi1EEENS1N_ILi1ELi8ELi1ELi1ELi8EEELi128ELi4ELi32EEEfLb0ESM_Lb0EEENS1I_4warp24FragmentIteratorTensorOpIS14_S17_fSL_SE_EENS1S_20TileIteratorTensorOpIS14_S17_fSE_EENS1J_18SharedLoadIteratorINS1Q_18CompactedThreadMapEfLi16EEENS1I_6thread17LinearCombinationIfLi4EffLNS20_9ScaleType4KindE0ELNS_15FloatRoundStyleE2EfEENSB_ILi0ELi8EEELi2ELi1EEENS4_30GemmIdentityThreadblockSwizzleILi1EEELb0EEEEEvNT_6ParamsE --------------------------
	.section	.text._ZN7cutlass6KernelINS_4gemm6kernel4GemmINS1_11threadblock13MmaMultistageINS1_9GemmShapeILi128ELi128ELi16EEENS_9transform11threadblock28PredicatedTileAccessIteratorINS_11MatrixShapeILi128ELi16EEEfNS_6layout8RowMajorELi1ENS8_29PitchLinearWarpRakedThreadMapINS_16PitchLinearShapeILi16ELi128EEELi128ENSG_ILi4ELi8EEELi4EEENS_5ArrayIfLi4ELb1EEELb0ENSD_9NoPermuteEEENS9_25RegularTileAccessIteratorISC_fNSD_37RowMajorTensorOpMultiplicandCrosswiseILi32ELi16EEELi0ESJ_Li16EEELNS_4arch14CacheOperation4KindE1ENSA_INSB_ILi16ELi128EEEfNSD_11ColumnMajorELi0ESJ_SL_Lb0ESM_EENSO_ISV_fNSD_40ColumnMajorTensorOpMultiplicandCrosswiseILi32ELi16EEELi1ESJ_Li16EEELSU_1EfSE_NS4_9MmaPolicyINS1_4warp11MmaTensorOpINS6_ILi64ELi64ELi16EEEfSQ_fSZ_fSE_NS12_17MmaTensorOpPolicyINSS_3MmaINS6_ILi16ELi8ELi8EEELi32ENS_10tfloat32_tESE_S18_SW_fSE_NSS_13OpMultiplyAddEEENSB_ILi1ELi1EEEEELi1ELb0EbEENSB_ILi0ELi0EEES1E_Li1EEELi4ELNS1_23SharedMemoryClearOptionE0EbEENS_8epilogue11threadblock8EpilogueIS7_S1D_Li1ENS1J_22PredicatedTileIteratorINS1J_26OutputTileOptimalThreadMapINS1J_15OutputTileShapeILi128ELi8ELi2ELi1ELi1EEENS1N_ILi1ELi8ELi1ELi1ELi8EEELi128ELi4ELi32EEEfLb0ESM_Lb0EEENS1I_4warp24FragmentIteratorTensorOpIS14_S17_fSL_SE_EENS1S_20TileIteratorTensorOpIS14_S17_fSE_EENS1J_18SharedLoadIteratorINS1Q_18CompactedThreadMapEfLi16EEENS1I_6thread17LinearCombinationIfLi4EffLNS20_9ScaleType4KindE0ELNS_15FloatRoundStyleE2EfEENSB_ILi0ELi8EEELi2ELi1EEENS4_30GemmIdentityThreadblockSwizzleILi1EEELb0EEEEEvNT_6ParamsE,"ax",@progbits
	.sectioninfo	@"SHI_REGISTERS=230"
	.align	128
.text._ZN7cutlass6KernelINS_4gemm6kernel4GemmINS1_11threadblock13MmaMultistageINS1_9GemmShapeILi128ELi128ELi16EEENS_9transform11threadblock28PredicatedTileAccessIteratorINS_11MatrixShapeILi128ELi16EEEfNS_6layout8RowMajorELi1ENS8_29PitchLinearWarpRakedThreadMapINS_16PitchLinearShapeILi16ELi128EEELi128ENSG_ILi4ELi8EEELi4EEENS_5ArrayIfLi4ELb1EEELb0ENSD_9NoPermuteEEENS9_25RegularTileAccessIteratorISC_fNSD_37RowMajorTensorOpMultiplicandCrosswiseILi32ELi16EEELi0ESJ_Li16EEELNS_4arch14CacheOperation4KindE1ENSA_INSB_ILi16ELi128EEEfNSD_11ColumnMajorELi0ESJ_SL_Lb0ESM_EENSO_ISV_fNSD_40ColumnMajorTensorOpMultiplicandCrosswiseILi32ELi16EEELi1ESJ_Li16EEELSU_1EfSE_NS4_9MmaPolicyINS1_4warp11MmaTensorOpINS6_ILi64ELi64ELi16EEEfSQ_fSZ_fSE_NS12_17MmaTensorOpPolicyINSS_3MmaINS6_ILi16ELi8ELi8EEELi32ENS_10tfloat32_tESE_S18_SW_fSE_NSS_13OpMultiplyAddEEENSB_ILi1ELi1EEEEELi1ELb0EbEENSB_ILi0ELi0EEES1E_Li1EEELi4ELNS1_23SharedMemoryClearOptionE0EbEENS_8epilogue11threadblock8EpilogueIS7_S1D_Li1ENS1J_22PredicatedTileIteratorINS1J_26OutputTileOptimalThreadMapINS1J_15OutputTileShapeILi128ELi8ELi2ELi1ELi1EEENS1N_ILi1ELi8ELi1ELi1ELi8EEELi128ELi4ELi32EEEfLb0ESM_Lb0EEENS1I_4warp24FragmentIteratorTensorOpIS14_S17_fSL_SE_EENS1S_20TileIteratorTensorOpIS14_S17_fSE_EENS1J_18SharedLoadIteratorINS1Q_18CompactedThreadMapEfLi16EEENS1I_6thread17LinearCombinationIfLi4EffLNS20_9ScaleType4KindE0ELNS_15FloatRoundStyleE2EfEENSB_ILi0ELi8EEELi2ELi1EEENS4_30GemmIdentityThreadblockSwizzleILi1EEELb0EEEEEvNT_6ParamsE:
        .type           _ZN7cutlass6KernelINS_4gemm6kernel4GemmINS1_11threadblock13MmaMultistageINS1_9GemmShapeILi128ELi128ELi16EEENS_9transform11threadblock28PredicatedTileAccessIteratorINS_11MatrixShapeILi128ELi16EEEfNS_6layout8RowMajorELi1ENS8_29PitchLinearWarpRakedThreadMapINS_16PitchLinearShapeILi16ELi128EEELi128ENSG_ILi4ELi8EEELi4EEENS_5ArrayIfLi4ELb1EEELb0ENSD_9NoPermuteEEENS9_25RegularTileAccessIteratorISC_fNSD_37RowMajorTensorOpMultiplicandCrosswiseILi32ELi16EEELi0ESJ_Li16EEELNS_4arch14CacheOperation4KindE1ENSA_INSB_ILi16ELi128EEEfNSD_11ColumnMajorELi0ESJ_SL_Lb0ESM_EENSO_ISV_fNSD_40ColumnMajorTensorOpMultiplicandCrosswiseILi32ELi16EEELi1ESJ_Li16EEELSU_1EfSE_NS4_9MmaPolicyINS1_4warp11MmaTensorOpINS6_ILi64ELi64ELi16EEEfSQ_fSZ_fSE_NS12_17MmaTensorOpPolicyINSS_3MmaINS6_ILi16ELi8ELi8EEELi32ENS_10tfloat32_tESE_S18_SW_fSE_NSS_13OpMultiplyAddEEENSB_ILi1ELi1EEEEELi1ELb0EbEENSB_ILi0ELi0EEES1E_Li1EEELi4ELNS1_23SharedMemoryClearOptionE0EbEENS_8epilogue11threadblock8EpilogueIS7_S1D_Li1ENS1J_22PredicatedTileIteratorINS1J_26OutputTileOptimalThreadMapINS1J_15OutputTileShapeILi128ELi8ELi2ELi1ELi1EEENS1N_ILi1ELi8ELi1ELi1ELi8EEELi128ELi4ELi32EEEfLb0ESM_Lb0EEENS1I_4warp24FragmentIteratorTensorOpIS14_S17_fSL_SE_EENS1S_20TileIteratorTensorOpIS14_S17_fSE_EENS1J_18SharedLoadIteratorINS1Q_18CompactedThreadMapEfLi16EEENS1I_6thread17LinearCombinationIfLi4EffLNS20_9ScaleType4KindE0ELNS_15FloatRoundStyleE2EfEENSB_ILi0ELi8EEELi2ELi1EEENS4_30GemmIdentityThreadblockSwizzleILi1EEELb0EEEEEvNT_6ParamsE,@function
        .size           _ZN7cutlass6KernelINS_4gemm6kernel4GemmINS1_11threadblock13MmaMultistageINS1_9GemmShapeILi128ELi128ELi16EEENS_9transform11threadblock28PredicatedTileAccessIteratorINS_11MatrixShapeILi128ELi16EEEfNS_6layout8RowMajorELi1ENS8_29PitchLinearWarpRakedThreadMapINS_16PitchLinearShapeILi16ELi128EEELi128ENSG_ILi4ELi8EEELi4EEENS_5ArrayIfLi4ELb1EEELb0ENSD_9NoPermuteEEENS9_25RegularTileAccessIteratorISC_fNSD_37RowMajorTensorOpMultiplicandCrosswiseILi32ELi16EEELi0ESJ_Li16EEELNS_4arch14CacheOperation4KindE1ENSA_INSB_ILi16ELi128EEEfNSD_11ColumnMajorELi0ESJ_SL_Lb0ESM_EENSO_ISV_fNSD_40ColumnMajorTensorOpMultiplicandCrosswiseILi32ELi16EEELi1ESJ_Li16EEELSU_1EfSE_NS4_9MmaPolicyINS1_4warp11MmaTensorOpINS6_ILi64ELi64ELi16EEEfSQ_fSZ_fSE_NS12_17MmaTensorOpPolicyINSS_3MmaINS6_ILi16ELi8ELi8EEELi32ENS_10tfloat32_tESE_S18_SW_fSE_NSS_13OpMultiplyAddEEENSB_ILi1ELi1EEEEELi1ELb0EbEENSB_ILi0ELi0EEES1E_Li1EEELi4ELNS1_23SharedMemoryClearOptionE0EbEENS_8epilogue11threadblock8EpilogueIS7_S1D_Li1ENS1J_22PredicatedTileIteratorINS1J_26OutputTileOptimalThreadMapINS1J_15OutputTileShapeILi128ELi8ELi2ELi1ELi1EEENS1N_ILi1ELi8ELi1ELi1ELi8EEELi128ELi4ELi32EEEfLb0ESM_Lb0EEENS1I_4warp24FragmentIteratorTensorOpIS14_S17_fSL_SE_EENS1S_20TileIteratorTensorOpIS14_S17_fSE_EENS1J_18SharedLoadIteratorINS1Q_18CompactedThreadMapEfLi16EEENS1I_6thread17LinearCombinationIfLi4EffLNS20_9ScaleType4KindE0ELNS_15FloatRoundStyleE2EfEENSB_ILi0ELi8EEELi2ELi1EEENS4_30GemmIdentityThreadblockSwizzleILi1EEELb0EEEEEvNT_6ParamsE,(.L_x_35 - _ZN7cutlass6KernelINS_4gemm6kernel4GemmINS1_11threadblock13MmaMultistageINS1_9GemmShapeILi128ELi128ELi16EEENS_9transform11threadblock28PredicatedTileAccessIteratorINS_11MatrixShapeILi128ELi16EEEfNS_6layout8RowMajorELi1ENS8_29PitchLinearWarpRakedThreadMapINS_16PitchLinearShapeILi16ELi128EEELi128ENSG_ILi4ELi8EEELi4EEENS_5ArrayIfLi4ELb1EEELb0ENSD_9NoPermuteEEENS9_25RegularTileAccessIteratorISC_fNSD_37RowMajorTensorOpMultiplicandCrosswiseILi32ELi16EEELi0ESJ_Li16EEELNS_4arch14CacheOperation4KindE1ENSA_INSB_ILi16ELi128EEEfNSD_11ColumnMajorELi0ESJ_SL_Lb0ESM_EENSO_ISV_fNSD_40ColumnMajorTensorOpMultiplicandCrosswiseILi32ELi16EEELi1ESJ_Li16EEELSU_1EfSE_NS4_9MmaPolicyINS1_4warp11MmaTensorOpINS6_ILi64ELi64ELi16EEEfSQ_fSZ_fSE_NS12_17MmaTensorOpPolicyINSS_3MmaINS6_ILi16ELi8ELi8EEELi32ENS_10tfloat32_tESE_S18_SW_fSE_NSS_13OpMultiplyAddEEENSB_ILi1ELi1EEEEELi1ELb0EbEENSB_ILi0ELi0EEES1E_Li1EEELi4ELNS1_23SharedMemoryClearOptionE0EbEENS_8epilogue11threadblock8EpilogueIS7_S1D_Li1ENS1J_22PredicatedTileIteratorINS1J_26OutputTileOptimalThreadMapINS1J_15OutputTileShapeILi128ELi8ELi2ELi1ELi1EEENS1N_ILi1ELi8ELi1ELi1ELi8EEELi128ELi4ELi32EEEfLb0ESM_Lb0EEENS1I_4warp24FragmentIteratorTensorOpIS14_S17_fSL_SE_EENS1S_20TileIteratorTensorOpIS14_S17_fSE_EENS1J_18SharedLoadIteratorINS1Q_18CompactedThreadMapEfLi16EEENS1I_6thread17LinearCombinationIfLi4EffLNS20_9ScaleType4KindE0ELNS_15FloatRoundStyleE2EfEENSB_ILi0ELi8EEELi2ELi1EEENS4_30GemmIdentityThreadblockSwizzleILi1EEELb0EEEEEvNT_6ParamsE)
        .other          _ZN7cutlass6KernelINS_4gemm6kernel4GemmINS1_11threadblock13MmaMultistageINS1_9GemmShapeILi128ELi128ELi16EEENS_9transform11threadblock28PredicatedTileAccessIteratorINS_11MatrixShapeILi128ELi16EEEfNS_6layout8RowMajorELi1ENS8_29PitchLinearWarpRakedThreadMapINS_16PitchLinearShapeILi16ELi128EEELi128ENSG_ILi4ELi8EEELi4EEENS_5ArrayIfLi4ELb1EEELb0ENSD_9NoPermuteEEENS9_25RegularTileAccessIteratorISC_fNSD_37RowMajorTensorOpMultiplicandCrosswiseILi32ELi16EEELi0ESJ_Li16EEELNS_4arch14CacheOperation4KindE1ENSA_INSB_ILi16ELi128EEEfNSD_11ColumnMajorELi0ESJ_SL_Lb0ESM_EENSO_ISV_fNSD_40ColumnMajorTensorOpMultiplicandCrosswiseILi32ELi16EEELi1ESJ_Li16EEELSU_1EfSE_NS4_9MmaPolicyINS1_4warp11MmaTensorOpINS6_ILi64ELi64ELi16EEEfSQ_fSZ_fSE_NS12_17MmaTensorOpPolicyINSS_3MmaINS6_ILi16ELi8ELi8EEELi32ENS_10tfloat32_tESE_S18_SW_fSE_NSS_13OpMultiplyAddEEENSB_ILi1ELi1EEEEELi1ELb0EbEENSB_ILi0ELi0EEES1E_Li1EEELi4ELNS1_23SharedMemoryClearOptionE0EbEENS_8epilogue11threadblock8EpilogueIS7_S1D_Li1ENS1J_22PredicatedTileIteratorINS1J_26OutputTileOptimalThreadMapINS1J_15OutputTileShapeILi128ELi8ELi2ELi1ELi1EEENS1N_ILi1ELi8ELi1ELi1ELi8EEELi128ELi4ELi32EEEfLb0ESM_Lb0EEENS1I_4warp24FragmentIteratorTensorOpIS14_S17_fSL_SE_EENS1S_20TileIteratorTensorOpIS14_S17_fSE_EENS1J_18SharedLoadIteratorINS1Q_18CompactedThreadMapEfLi16EEENS1I_6thread17LinearCombinationIfLi4EffLNS20_9ScaleType4KindE0ELNS_15FloatRoundStyleE2EfEENSB_ILi0ELi8EEELi2ELi1EEENS4_30GemmIdentityThreadblockSwizzleILi1EEELb0EEEEEvNT_6ParamsE,@"STO_CUDA_ENTRY STV_DEFAULT"
_ZN7cutlass6KernelINS_4gemm6kernel4GemmINS1_11threadblock13MmaMultistageINS1_9GemmShapeILi128ELi128ELi16EEENS_9transform11threadblock28PredicatedTileAccessIteratorINS_11MatrixShapeILi128ELi16EEEfNS_6layout8RowMajorELi1ENS8_29PitchLinearWarpRakedThreadMapINS_16PitchLinearShapeILi16ELi128EEELi128ENSG_ILi4ELi8EEELi4EEENS_5ArrayIfLi4ELb1EEELb0ENSD_9NoPermuteEEENS9_25RegularTileAccessIteratorISC_fNSD_37RowMajorTensorOpMultiplicandCrosswiseILi32ELi16EEELi0ESJ_Li16EEELNS_4arch14CacheOperation4KindE1ENSA_INSB_ILi16ELi128EEEfNSD_11ColumnMajorELi0ESJ_SL_Lb0ESM_EENSO_ISV_fNSD_40ColumnMajorTensorOpMultiplicandCrosswiseILi32ELi16EEELi1ESJ_Li16EEELSU_1EfSE_NS4_9MmaPolicyINS1_4warp11MmaTensorOpINS6_ILi64ELi64ELi16EEEfSQ_fSZ_fSE_NS12_17MmaTensorOpPolicyINSS_3MmaINS6_ILi16ELi8ELi8EEELi32ENS_10tfloat32_tESE_S18_SW_fSE_NSS_13OpMultiplyAddEEENSB_ILi1ELi1EEEEELi1ELb0EbEENSB_ILi0ELi0EEES1E_Li1EEELi4ELNS1_23SharedMemoryClearOptionE0EbEENS_8epilogue11threadblock8EpilogueIS7_S1D_Li1ENS1J_22PredicatedTileIteratorINS1J_26OutputTileOptimalThreadMapINS1J_15OutputTileShapeILi128ELi8ELi2ELi1ELi1EEENS1N_ILi1ELi8ELi1ELi1ELi8EEELi128ELi4ELi32EEEfLb0ESM_Lb0EEENS1I_4warp24FragmentIteratorTensorOpIS14_S17_fSL_SE_EENS1S_20TileIteratorTensorOpIS14_S17_fSE_EENS1J_18SharedLoadIteratorINS1Q_18CompactedThreadMapEfLi16EEENS1I_6thread17LinearCombinationIfLi4EffLNS20_9ScaleType4KindE0ELNS_15FloatRoundStyleE2EfEENSB_ILi0ELi8EEELi2ELi1EEENS4_30GemmIdentityThreadblockSwizzleILi1EEELb0EEEEEvNT_6ParamsE:
[----:B------:R-:W-:Y:S02]  /*0000*/  MOV R1, c[0x0][0x28] ;  /* 0x00000a0000017a02 */ /* 0x000fe40000000f00 */
[----:B------:R-:W1:Y:S01]  /*0010*/  S2R R2, SR_CTAID.Y ;  /* 0x0000000000027919 */ /* 0x000e620000002600 */
[----:B------:R-:W-:-:S03]  /*0020*/  IMAD.MOV.U32 R0, RZ, RZ, -0x1 ;  /* 0xffffffffff007424 */ /* 0x000fc600078e00ff */
[----:B------:R-:W2:Y:S02]  /*0030*/  S2R R19, SR_CTAID.X ;  /* 0x0000000000137919 */ /* 0x000ea40000002500 */
[----:B------:R-:W-:Y:S02]  /*0040*/  SHF.L.U32 R0, R0, c[0x0][0x178], RZ ;  /* 0x00005e0000007a19 */ /* 0x000fe400000006ff */
[----:B-1----:R-:W-:Y:S02]  /*0050*/  SHF.L.U32 R2, R2, c[0x0][0x178], RZ ;  /* 0x00005e0002027a19 */ /* 0x002fe400000006ff */
[----:B--2---:R-:W-:Y:S02]  /*0060*/  LOP3.LUT R17, R19, R0, RZ, 0x30, !PT ;  /* 0x0000000013117212 */ /* 0x004fe400078e30ff */
[----:B------:R-:W-:-:S03]  /*0070*/  SHF.R.S32.HI R19, RZ, c[0x0][0x178], R19 ;  /* 0x00005e00ff137a19 */ /* 0x000fc60000011413 */
[----:B------:R-:W-:-:S05]  /*0080*/  IMAD.IADD R17, R2, 0x1, R17 ;  /* 0x0000000102117824 */ /* 0x000fca00078e0211 */
[----:B------:R-:W-:-:S04]  /*0090*/  ISETP.GE.AND P0, PT, R17, c[0x0][0x170], PT ;  /* 0x00005c0011007a0c */ /* 0x000fc80003f06270 */
[----:B------:R-:W-:-:S13]  /*00a0*/  ISETP.GE.OR P0, PT, R19, c[0x0][0x16c], P0 ;  /* 0x00005b0013007a0c */ /* 0x000fda0000706670 */
[----:B------:R-:W-:Y:S05]  /*00b0*/  @P0 EXIT ;  /* 0x000000000000094d */ /* 0x000fea0003800000 */
[----:B------:R-:W1:Y:S01]  /*00c0*/  S2R R2, SR_CTAID.Z ;  /* 0x0000000000027919 */ /* 0x000e620000002700 */
[----:B------:R-:W-:Y:S01]  /*00d0*/  IMAD.MOV.U32 R16, RZ, RZ, c[0x0][0x1c4] ;  /* 0x00007100ff107624 */ /* 0x000fe200078e00ff */
[----:B------:R-:W-:Y:S01]  /*00e0*/  ULDC.64 UR18, c[0x0][0x118] ;  /* 0x0000460000127ab9 */ /* 0x000fe20000000a00 */
[----:B------:R-:W-:Y:S01]  /*00f0*/  IMAD.MOV.U32 R11, RZ, RZ, c[0x0][0x190] ;  /* 0x00006400ff0b7624 */ /* 0x000fe200078e00ff */
[----:B------:R-:W2:Y:S01]  /*0100*/  S2R R9, SR_TID.X ;  /* 0x0000000000097919 */ /* 0x000ea20000002100 */
[----:B------:R-:W-:Y:S01]  /*0110*/  CS2R R102, SRZ ;  /* 0x0000000000667805 */ /* 0x000fe2000001ff00 */
        /* <DEDUP_REMOVED lines=18> */
[----:B-1----:R-:W-:Y:S01]  /*0240*/  IMAD R2, R2, c[0x0][0x2b0], RZ ;  /* 0x0000ac0002027a24 */ /* 0x002fe200078e02ff */
[----:B------:R-:W-:Y:S01]  /*0250*/  CS2R R46, SRZ ;  /* 0x00000000002e7805 */ /* 0x000fe2000001ff00 */
[----:B------:R-:W-:Y:S01]  /*0260*/  CS2R R44, SRZ ;  /* 0x00000000002c7805 */ /* 0x000fe2000001ff00 */
[----:B------:R-:W-:Y:S01]  /*0270*/  CS2R R114, SRZ ;  /* 0x0000000000727805 */ /* 0x000fe2000001ff00 */
[--C-:B--2---:R-:W-:Y:S01]  /*0280*/  SHF.R.S32.HI R22, RZ, 0x1f, R9.reuse ;  /* 0x0000001fff167819 */ /* 0x104fe20000011409 */
[C---:B------:R-:W-:Y:S01]  /*0290*/  IMAD.SHL.U32 R14, R9.reuse, 0x4, RZ ;  /* 0x00000004090e7824 */ /* 0x040fe200078e00ff */
[----:B------:R-:W-:Y:S01]  /*02a0*/  IADD3 R199, R2, c[0x0][0x2b0], RZ ;  /* 0x0000ac0002c77a10 */ /* 0x000fe20007ffe0ff */
[----:B------:R-:W-:Y:S01]  /*02b0*/  IMAD.SHL.U32 R203, R9, 0x10, RZ ;  /* 0x0000001009cb7824 */ /* 0x000fe200078e00ff */
[----:B------:R-:W-:Y:S01]  /*02c0*/  LEA.HI R22, R22, R9, RZ, 0x5 ;  /* 0x0000000916167211 */ /* 0x000fe200078f28ff */
[----:B------:R-:W-:Y:S01]  /*02d0*/  CS2R R112, SRZ ;  /* 0x0000000000707805 */ /* 0x000fe2000001ff00 */
[----:B------:R-:W-:Y:S01]  /*02e0*/  IMNMX R199, R199, c[0x0][0x168], PT ;  /* 0x00005a00c7c77a17 */ /* 0x000fe20003800200 */
[----:B------:R-:W-:Y:S01]  /*02f0*/  CS2R R86, SRZ ;  /* 0x0000000000567805 */ /* 0x000fe2000001ff00 */
[----:B------:R-:W-:Y:S01]  /*0300*/  LOP3.LUT R22, R22, 0xffffffe0, RZ, 0xc0, !PT ;  /* 0xffffffe016167812 */ /* 0x000fe200078ec0ff */
[----:B------:R-:W-:Y:S01]  /*0310*/  CS2R R84, SRZ ;  /* 0x0000000000547805 */ /* 0x000fe2000001ff00 */
[--C-:B------:R-:W-:Y:S01]  /*0320*/  SHF.R.U32.HI R7, RZ, 0x5, R9.reuse ;  /* 0x00000005ff077819 */ /* 0x100fe20000011609 */
[----:B------:R-:W-:Y:S01]  /*0330*/  IMAD.IADD R4, R199, 0x1, -R2 ;  /* 0x00000001c7047824 */ /* 0x000fe200078e0a02 */
[C---:B------:R-:W-:Y:S01]  /*0340*/  LOP3.LUT R5, R9.reuse, 0x1f, RZ, 0xc0, !PT ;  /* 0x0000001f09057812 */ /* 0x040fe200078ec0ff */
[----:B------:R-:W-:Y:S01]  /*0350*/  IMAD.IADD R0, R9, 0x1, -R22 ;  /* 0x0000000109007824 */ /* 0x000fe200078e0a16 */
[----:B------:R-:W-:Y:S01]  /*0360*/  SHF.R.U32.HI R8, RZ, 0x3, R9 ;  /* 0x00000003ff087819 */ /* 0x000fe20000011609 */
[----:B------:R-:W-:Y:S01]  /*0370*/  CS2R R50, SRZ ;  /* 0x0000000000327805 */ /* 0x000fe2000001ff00 */
[----:B------:R-:W-:Y:S01]  /*0380*/  SHF.R.S32.HI R3, RZ, 0x1f, R4 ;  /* 0x0000001fff037819 */ /* 0x000fe20000011404 */
[----:B------:R-:W1:Y:S01]  /*0390*/  SHFL.IDX PT, R7, R7, RZ, 0x1f ;  /* 0x00001fff07077589 */ /* 0x000e6200000e0000 */
[----:B------:R-:W-:Y:S01]  /*03a0*/  SHF.R.S32.HI R15, RZ, 0x1f, R0 ;  /* 0x0000001fff0f7819 */ /* 0x000fe20000011400 */
[----:B------:R-:W-:Y:S01]  /*03b0*/  CS2R R48, SRZ ;  /* 0x0000000000307805 */ /* 0x000fe2000001ff00 */
[----:B------:R-:W-:Y:S01]  /*03c0*/  LEA.HI R3, R3, R4, RZ, 0x4 ;  /* 0x0000000403037211 */ /* 0x000fe200078f20ff */
[----:B------:R-:W-:Y:S01]  /*03d0*/  CS2R R118, SRZ ;  /* 0x0000000000767805 */ /* 0x000fe2000001ff00 */
[----:B------:R-:W-:Y:S01]  /*03e0*/  LEA.HI R15, R15, R0, RZ, 0x2 ;  /* 0x000000000f0f7211 */ /* 0x000fe200078f10ff */
[----:B------:R-:W-:Y:S01]  /*03f0*/  CS2R R116, SRZ ;  /* 0x0000000000747805 */ /* 0x000fe2000001ff00 */
[----:B------:R-:W-:Y:S01]  /*0400*/  LOP3.LUT R3, R3, 0xfffffff0, RZ, 0xc0, !PT ;  /* 0xfffffff003037812 */ /* 0x000fe200078ec0ff */
[----:B------:R-:W-:Y:S01]  /*0410*/  CS2R R82, SRZ ;  /* 0x0000000000527805 */ /* 0x000fe2000001ff00 */
[C---:B------:R-:W-:Y:S01]  /*0420*/  LEA.HI.SX32 R22, R15.reuse, R22, 0x1e ;  /* 0x000000160f167211 */ /* 0x040fe200078ff2ff */
[----:B------:R-:W-:Y:S01]  /*0430*/  CS2R R80, SRZ ;  /* 0x0000000000507805 */ /* 0x000fe2000001ff00 */
[----:B------:R-:W-:Y:S01]  /*0440*/  LOP3.LUT R15, R15, 0xfffffffc, RZ, 0xc0, !PT ;  /* 0xfffffffc0f0f7812 */ /* 0x000fe200078ec0ff */
[----:B------:R-:W-:Y:S01]  /*0450*/  IMAD.IADD R3, R4, 0x1, -R3 ;  /* 0x0000000104037824 */ /* 0x000fe200078e0a03 */
[----:B------:R-:W-:Y:S01]  /*0460*/  SHF.R.U32.HI R5, RZ, 0x4, R5 ;  /* 0x00000004ff057819 */ /* 0x000fe20000011605 */
[--C-:B------:R-:W-:Y:S01]  /*0470*/  IMAD R17, R17, 0x80, R22.reuse ;  /* 0x0000008011117824 */ /* 0x100fe200078e0216 */
[----:B------:R-:W-:Y:S01]  /*0480*/  LOP3.LUT R14, R14, 0x4, RZ, 0xc0, !PT ;  /* 0x000000040e0e7812 */ /* 0x000fe200078ec0ff */
[----:B------:R-:W-:Y:S01]  /*0490*/  IMAD.IADD R15, R0, 0x1, -R15 ;  /* 0x00000001000f7824 */ /* 0x000fe200078e0a0f */
[----:B------:R-:W-:Y:S01]  /*04a0*/  ISETP.NE.AND P0, PT, R3, RZ, PT ;  /* 0x000000ff0300720c */ /* 0x000fe20003f05270 */
[----:B------:R-:W-:Y:S01]  /*04b0*/  IMAD R19, R19, 0x80, R22 ;  /* 0x0000008013137824 */ /* 0x000fe200078e0216 */
[----:B------:R-:W-:Y:S01]  /*04c0*/  SHF.R.S32.HI R4, RZ, 0x1f, R17 ;  /* 0x0000001fff047819 */ /* 0x000fe20000011411 */
[----:B------:R-:W-:Y:S01]  /*04d0*/  IMAD R26, R15, 0x4, R2 ;  /* 0x000000040f1a7824 */ /* 0x000fe200078e0202 */
[----:B------:R-:W-:Y:S01]  /*04e0*/  SEL R3, R3, 0x10, P0 ;  /* 0x0000001003037807 */ /* 0x000fe20000000000 */
[----:B------:R-:W-:Y:S01]  /*04f0*/  IMAD.SHL.U32 R202, R5, 0x8, RZ ;  /* 0x0000000805ca7824 */ /* 0x000fe200078e00ff */
[C---:B------:R-:W-:Y:S01]  /*0500*/  LOP3.LUT R0, R9.reuse, 0x6, RZ, 0xc0, !PT ;  /* 0x0000000609007812 */ /* 0x040fe200078ec0ff */
[----:B------:R-:W-:Y:S01]  /*0510*/  IMAD R4, R4, c[0x0][0x1b0], RZ ;  /* 0x00006c0004047a24 */ /* 0x000fe200078e02ff */
[----:B------:R-:W-:Y:S01]  /*0520*/  LOP3.LUT R9, R9, 0x7, RZ, 0xc0, !PT ;  /* 0x0000000709097812 */ /* 0x000fe200078ec0ff */
[----:B------:R-:W-:Y:S01]  /*0530*/  IMAD.IADD R24, R2, 0x1, R3 ;  /* 0x0000000102187824 */ /* 0x000fe200078e0203 */
[----:B------:R-:W-:Y:S01]  /*0540*/  SHF.R.U32.HI R0, RZ, 0x1, R0 ;  /* 0x00000001ff007819 */ /* 0x000fe20000011600 */
[----:B-1----:R1:W2:Y:S01]  /*0550*/  R2UR UR5, R7 ;  /* 0x00000000070573c2 */ /* 0x0022a200000e0000 */
[--C-:B------:R-:W-:Y:S01]  /*0560*/  SHF.R.S32.HI R27, RZ, 0x1f, R26.reuse ;  /* 0x0000001fff1b7819 */ /* 0x100fe2000001141a */
[----:B------:R-:W-:Y:S01]  /*0570*/  CS2R R54, SRZ ;  /* 0x0000000000367805 */ /* 0x000fe2000001ff00 */
[----:B------:R-:W-:Y:S01]  /*0580*/  ISETP.GE.AND P3, PT, R19, c[0x0][0x160], PT ;  /* 0x0000580013007a0c */ /* 0x000fe20003f66270 */
[----:B------:R-:W-:Y:S01]  /*0590*/  CS2R R52, SRZ ;  /* 0x0000000000347805 */ /* 0x000fe2000001ff00 */
[----:B------:R-:W-:Y:S01]  /*05a0*/  IMNMX R24, R199, R24, PT ;  /* 0x00000018c7187217 */ /* 0x000fe20003800200 */
[C---:B------:R-:W-:Y:S01]  /*05b0*/  IMAD.WIDE.U32 R28, R19.reuse, c[0x0][0x180], R26 ;  /* 0x00006000131c7a25 */ /* 0x040fe200078e001a */
[----:B------:R-:W-:Y:S01]  /*05c0*/  SHF.R.U32.HI R21, RZ, 0x1, R9 ;  /* 0x00000001ff157819 */ /* 0x000fe20000011609 */
[----:B------:R-:W-:Y:S01]  /*05d0*/  CS2R R122, SRZ ;  /* 0x00000000007a7805 */ /* 0x000fe2000001ff00 */
[C---:B------:R-:W-:Y:S01]  /*05e0*/  IADD3 R13, R19.reuse, 0x8, RZ ;  /* 0x00000008130d7810 */ /* 0x040fe20007ffe0ff */
[----:B------:R-:W-:Y:S01]  /*05f0*/  IMAD.SHL.U32 R10, R28, 0x4, RZ ;  /* 0x000000041c0a7824 */ /* 0x000fe200078e00ff */
[C---:B------:R-:W-:Y:S01]  /*0600*/  IADD3 R12, R19.reuse, 0x10, RZ ;  /* 0x00000010130c7810 */ /* 0x040fe20007ffe0ff */
[----:B------:R-:W-:Y:S01]  /*0610*/  CS2R R120, SRZ ;  /* 0x0000000000787805 */ /* 0x000fe2000001ff00 */
[----:B------:R-:W-:Y:S01]  /*0620*/  IADD3 R6, R19, 0x18, RZ ;  /* 0x0000001813067810 */ /* 0x000fe20007ffe0ff */
[----:B------:R-:W-:Y:S01]  /*0630*/  CS2R R78, SRZ ;  /* 0x00000000004e7805 */ /* 0x000fe2000001ff00 */
[----:B------:R-:W-:Y:S01]  /*0640*/  LOP3.LUT R0, R14, R5, R0, 0xf6, !PT ;  /* 0x000000050e007212 */ /* 0x000fe200078ef600 */
[----:B------:R-:W-:Y:S01]  /*0650*/  CS2R R76, SRZ ;  /* 0x00000000004c7805 */ /* 0x000fe2000001ff00 */
[-C--:B------:R-:W-:Y:S01]  /*0660*/  ISETP.LT.AND P0, PT, R26, R24.reuse, !P3 ;  /* 0x000000181a00720c */ /* 0x080fe20005f01270 */
[----:B------:R-:W-:Y:S01]  /*0670*/  CS2R R58, SRZ ;  /* 0x00000000003a7805 */ /* 0x000fe2000001ff00 */
[----:B------:R-:W-:Y:S01]  /*0680*/  LOP3.LUT R21, R21, 0x1, R8, 0x78, !PT ;  /* 0x0000000115157812 */ /* 0x000fe200078e7808 */
[----:B------:R-:W-:Y:S01]  /*0690*/  CS2R R56, SRZ ;  /* 0x0000000000387805 */ /* 0x000fe2000001ff00 */
[----:B------:R-:W-:Y:S01]  /*06a0*/  ISETP.GE.AND P1, PT, R13, c[0x0][0x160], PT ;  /* 0x000058000d007a0c */ /* 0x000fe20003f26270 */
[----:B------:R-:W-:Y:S01]  /*06b0*/  CS2R R126, SRZ ;  /* 0x00000000007e7805 */ /* 0x000fe2000001ff00 */
[C---:B-1----:R-:W-:Y:S01]  /*06c0*/  IMAD R7, R17.reuse, c[0x0][0x1b4], R4 ;  /* 0x00006d0011077a24 */ /* 0x042fe200078e0204 */
[----:B------:R-:W-:Y:S01]  /*06d0*/  ISETP.GE.AND P2, PT, R12, c[0x0][0x160], PT ;  /* 0x000058000c007a0c */ /* 0x000fe20003f46270 */
[----:B------:R-:W-:Y:S01]  /*06e0*/  IMAD.WIDE.U32 R4, R17, c[0x0][0x1b0], R26 ;  /* 0x00006c0011047a25 */ /* 0x000fe200078e001a */
[----:B------:R-:W-:Y:S01]  /*06f0*/  ISETP.GE.AND P3, PT, R6, c[0x0][0x160], PT ;  /* 0x0000580006007a0c */ /* 0x000fe20003f66270 */
[----:B--2---:R-:W-:Y:S01]  /*0700*/  USHF.R.S32.HI UR15, URZ, 0x1f, UR5 ;  /* 0x0000001f3f0f7899 */ /* 0x004fe20008011405 */
[----:B------:R-:W-:Y:S01]  /*0710*/  SHF.R.S32.HI R8, RZ, 0x1f, R19 ;  /* 0x0000001fff087819 */ /* 0x000fe20000011413 */
[----:B------:R-:W-:Y:S01]  /*0720*/  IMAD.IADD R7, R5, 0x1, R7 ;  /* 0x0000000105077824 */ /* 0x000fe200078e0207 */
[----:B------:R-:W-:Y:S01]  /*0730*/  IADD3 R199, R199, 0xf, -R2 ;  /* 0x0000000fc7c77810 */ /* 0x000fe20007ffe802 */
[----:B------:R-:W-:Y:S01]  /*0740*/  IMAD.SHL.U32 R2, R4, 0x4, RZ ;  /* 0x0000000404027824 */ /* 0x000fe200078e00ff */
[-C--:B------:R-:W-:Y:S01]  /*0750*/  ISETP.LT.AND P1, PT, R26, R24.reuse, !P1 ;  /* 0x000000181a00720c */ /* 0x080fe20004f21270 */
[----:B------:R-:W-:Y:S01]  /*0760*/  IMAD R8, R8, c[0x0][0x180], RZ ;  /* 0x0000600008087a24 */ /* 0x000fe200078e02ff */
[CC--:B------:R-:W-:Y:S01]  /*0770*/  ISETP.LT.AND P2, PT, R26.reuse, R24.reuse, !P2 ;  /* 0x000000181a00720c */ /* 0x0c0fe20005741270 */
[----:B------:R-:W-:Y:S01]  /*0780*/  ULEA.HI UR15, UR15, UR5, URZ, 0x2 ;  /* 0x000000050f0f7291 */ /* 0x000fe2000f8f103f */
[----:B------:R-:W-:Y:S01]  /*0790*/  SEL R23, RZ, 0x1, !P0 ;  /* 0x00000001ff177807 */ /* 0x000fe20004000000 */
[----:B------:R-:W-:Y:S01]  /*07a0*/  CS2R R124, SRZ ;  /* 0x00000000007c7805 */ /* 0x000fe2000001ff00 */
[----:B------:R-:W-:Y:S01]  /*07b0*/  ISETP.LT.AND P3, PT, R26, R24, !P3 ;  /* 0x000000181a00720c */ /* 0x000fe20005f61270 */
[----:B------:R-:W-:Y:S01]  /*07c0*/  ULOP3.LUT UR4, UR15, 0xfffffffc, URZ, 0xc0, !UPT ;  /* 0xfffffffc0f047892 */ /* 0x000fe2000f8ec03f */
[----:B------:R-:W-:Y:S01]  /*07d0*/  LOP3.LUT R202, R202, 0xfffffff8, R9, 0xe2, !PT ;  /* 0xfffffff8caca7812 */ /* 0x000fe200078ee209 */
[----:B------:R-:W-:Y:S01]  /*07e0*/  IMAD.MOV.U32 R9, RZ, RZ, c[0x0][0x1c0] ;  /* 0x00007000ff097624 */ /* 0x000fe200078e00ff */
[----:B------:R-:W-:Y:S01]  /*07f0*/  LOP3.LUT R203, R0, 0xe0, R203, 0xf8, !PT ;  /* 0x000000e000cb7812 */ /* 0x000fe200078ef8cb */
[----:B------:R-:W-:Y:S01]  /*0800*/  UIADD3 UR4, UR5, -UR4, URZ ;  /* 0x8000000405047290 */ /* 0x000fe2000fffe03f */
[----:B------:R-:W-:Y:S01]  /*0810*/  P2R R23, PR, R23, 0xf ;  /* 0x0000000f17177803 */ /* 0x000fe20000000000 */
[----:B------:R-:W-:Y:S01]  /*0820*/  IMAD.SHL.U32 R202, R202, 0x10, RZ ;  /* 0x00000010caca7824 */ /* 0x000fe200078e00ff */
[----:B------:R-:W-:Y:S01]  /*0830*/  SHF.L.U64.HI R0, R4, 0x2, R7 ;  /* 0x0000000204007819 */ /* 0x000fe20000010207 */
[----:B------:R-:W-:Y:S01]  /*0840*/  IMAD R7, R19, c[0x0][0x184], R8 ;  /* 0x0000610013077a24 */ /* 0x000fe200078e0208 */
[----:B------:R-:W-:Y:S01]  /*0850*/  IADD3 R4, P0, R2, c[0x0][0x1b8], RZ ;  /* 0x00006e0002047a10 */ /* 0x000fe20007f1e0ff */
[----:B------:R-:W-:Y:S01]  /*0860*/  ULEA.HI UR13, UR4, UR4, URZ, 0x1 ;  /* 0x00000004040d7291 */ /* 0x000fe2000f8f083f */
[----:B------:R-:W-:Y:S01]  /*0870*/  IADD3 R9, P1, R9, -c[0x0][0x1c8], RZ ;  /* 0x8000720009097a10 */ /* 0x000fe20007f3e0ff */
[----:B------:R-:W-:Y:S01]  /*0880*/  IMAD.IADD R7, R29, 0x1, R7 ;  /* 0x000000011d077824 */ /* 0x000fe200078e0207 */
[----:B------:R-:W-:Y:S01]  /*0890*/  IADD3 R4, P2, R4, c[0x0][0x1b8], RZ ;  /* 0x00006e0004047a10 */ /* 0x000fe20007f5e0ff */
[----:B------:R-:W-:Y:S01]  /*08a0*/  USHF.R.S32.HI UR15, URZ, 0x2, UR15 ;  /* 0x000000023f0f7899 */ /* 0x000fe2000801140f */
[----:B------:R-:W-:Y:S01]  /*08b0*/  IADD3.X R5, R0, c[0x0][0x1bc], RZ, P0, !PT ;  /* 0x00006f0000057a10 */ /* 0x000fe200007fe4ff */
[----:B------:R-:W-:Y:S01]  /*08c0*/  ULOP3.LUT UR14, UR13, 0xfffffffe, URZ, 0xc0, !UPT ;  /* 0xfffffffe0d0e7892 */ /* 0x000fe2000f8ec03f */
[----:B------:R-:W-:Y:S01]  /*08d0*/  IADD3.X R16, R16, ~c[0x0][0x1cc], RZ, P1, !PT ;  /* 0x8000730010107a10 */ /* 0x000fe20000ffe4ff */
[----:B------:R-:W-:Y:S01]  /*08e0*/  USHF.L.U32 UR11, UR15, 0x3, URZ ;  /* 0x000000030f0b7899 */ /* 0x000fe2000800063f */
[----:B------:R-:W-:Y:S01]  /*08f0*/  IADD3 R4, P1, P0, R9, c[0x0][0x1b8], R4 ;  /* 0x00006e0009047a10 */ /* 0x000fe2000783e004 */
[----:B------:R-:W-:Y:S01]  /*0900*/  USHF.R.S32.HI UR13, URZ, 0x1, UR13 ;  /* 0x000000013f0d7899 */ /* 0x000fe2000801140d */
[----:B------:R-:W-:Y:S01]  /*0910*/  IADD3.X R5, R5, c[0x0][0x1bc], RZ, P2, !PT ;  /* 0x00006f0005057a10 */ /* 0x000fe200017fe4ff */
[----:B------:R-:W-:Y:S01]  /*0920*/  UIADD3 UR14, UR4, -UR14, URZ ;  /* 0x8000000e040e7290 */ /* 0x000fe2000fffe03f */
[----:B------:R-:W-:Y:S01]  /*0930*/  IADD3 R8, P2, R10, c[0x0][0x188], RZ ;  /* 0x000062000a087a10 */ /* 0x000fe20007f5e0ff */
[----:B------:R-:W-:Y:S01]  /*0940*/  ULEA UR12, UR13, UR11, 0xa ;  /* 0x0000000b0d0c7291 */ /* 0x000fe2000f8e503f */
[----:B------:R-:W-:Y:S01]  /*0950*/  SHF.L.U64.HI R7, R28, 0x2, R7 ;  /* 0x000000021c077819 */ /* 0x000fe20000010207 */
[----:B------:R-:W-:Y:S01]  /*0960*/  ULEA UR11, UR14, UR11, 0xa ;  /* 0x0000000b0e0b7291 */ /* 0x000fe2000f8e503f */
[----:B------:R-:W-:Y:S01]  /*0970*/  IADD3.X R5, R16, c[0x0][0x1bc], R5, P1, P0 ;  /* 0x00006f0010057a10 */ /* 0x000fe20000fe0405 */
[----:B------:R-:W-:Y:S01]  /*0980*/  USHF.L.U32 UR13, UR13, 0x5, URZ ;  /* 0x000000050d0d7899 */ /* 0x000fe2000800063f */
[----:B------:R-:W-:Y:S01]  /*0990*/  LOP3.LUT R21, R21, R14, RZ, 0xfc, !PT ;  /* 0x0000000e15157212 */ /* 0x000fe200078efcff */
[----:B------:R-:W-:Y:S01]  /*09a0*/  IMAD.MOV.U32 R14, RZ, RZ, c[0x0][0x194] ;  /* 0x00006500ff0e7624 */ /* 0x000fe200078e00ff */
[----:B------:R-:W-:Y:S01]  /*09b0*/  IADD3 R8, P0, R8, c[0x0][0x188], RZ ;  /* 0x0000620008087a10 */ /* 0x000fe20007f1e0ff */
[----:B------:R-:W-:Y:S01]  /*09c0*/  CS2R R28, SRZ ;  /* 0x00000000001c7805 */ /* 0x000fe2000001ff00 */
[----:B------:R-:W-:Y:S01]  /*09d0*/  IADD3.X R9, R7, c[0x0][0x18c], RZ, P2, !PT ;  /* 0x0000630007097a10 */ /* 0x000fe200017fe4ff */
[----:B------:R-:W-:Y:S01]  /*09e0*/  CS2R R74, SRZ ;  /* 0x00000000004a7805 */ /* 0x000fe2000001ff00 */
[----:B------:R-:W-:Y:S01]  /*09f0*/  IADD3 R11, P2, R11, -c[0x0][0x198], RZ ;  /* 0x800066000b0b7a10 */ /* 0x000fe20007f5e0ff */
[----:B------:R-:W-:Y:S01]  /*0a00*/  CS2R R72, SRZ ;  /* 0x0000000000487805 */ /* 0x000fe2000001ff00 */
[----:B------:R-:W-:Y:S01]  /*0a10*/  IADD3.X R9, R9, c[0x0][0x18c], RZ, P0, !PT ;  /* 0x0000630009097a10 */ /* 0x000fe200007fe4ff */
[----:B------:R-:W-:Y:S01]  /*0a20*/  CS2R R62, SRZ ;  /* 0x00000000003e7805 */ /* 0x000fe2000001ff00 */
[----:B------:R-:W-:Y:S01]  /*0a30*/  IADD3 R8, P1, P0, R11, c[0x0][0x188], R8 ;  /* 0x000062000b087a10 */ /* 0x000fe2000783e008 */
[----:B------:R-:W-:Y:S01]  /*0a40*/  CS2R R60, SRZ ;  /* 0x00000000003c7805 */ /* 0x000fe2000001ff00 */
[----:B------:R-:W-:Y:S01]  /*0a50*/  IADD3.X R14, R14, ~c[0x0][0x19c], RZ, P2, !PT ;  /* 0x800067000e0e7a10 */ /* 0x000fe200017fe4ff */
[----:B------:R-:W-:Y:S01]  /*0a60*/  CS2R R130, SRZ ;  /* 0x0000000000827805 */ /* 0x000fe2000001ff00 */
[----:B------:R-:W-:Y:S01]  /*0a70*/  LEA.HI R20, R22, R22, RZ, 0x1 ;  /* 0x0000001616147211 */ /* 0x000fe200078f08ff */
[----:B------:R-:W-:Y:S01]  /*0a80*/  CS2R R128, SRZ ;  /* 0x0000000000807805 */ /* 0x000fe2000001ff00 */
[----:B------:R-:W-:Y:S01]  /*0a90*/  IADD3 R16, R199, 0xf, RZ ;  /* 0x0000000fc7107810 */ /* 0x000fe20007ffe0ff */
[----:B------:R-:W-:Y:S01]  /*0aa0*/  CS2R R70, SRZ ;  /* 0x0000000000467805 */ /* 0x000fe2000001ff00 */
[----:B------:R-:W-:Y:S01]  /*0ab0*/  IADD3.X R9, R14, c[0x0][0x18c], R9, P1, P0 ;  /* 0x000063000e097a10 */ /* 0x000fe20000fe0409 */
[----:B------:R-:W-:Y:S01]  /*0ac0*/  CS2R R68, SRZ ;  /* 0x0000000000447805 */ /* 0x000fe2000001ff00 */
[----:B------:R-:W-:Y:S01]  /*0ad0*/  IADD3 R14, R17, 0x8, RZ ;  /* 0x00000008110e7810 */ /* 0x000fe20007ffe0ff */
[----:B------:R-:W-:Y:S01]  /*0ae0*/  CS2R R66, SRZ ;  /* 0x0000000000427805 */ /* 0x000fe2000001ff00 */
[----:B------:R-:W-:Y:S01]  /*0af0*/  ISETP.GE.AND P2, PT, R19, c[0x0][0x160], PT ;  /* 0x0000580013007a0c */ /* 0x000fe20003f46270 */
[----:B------:R-:W-:Y:S01]  /*0b00*/  IMAD.WIDE R8, R3, 0x4, R8 ;  /* 0x0000000403087825 */ /* 0x000fe200078e0208 */
[----:B------:R-:W-:Y:S01]  /*0b10*/  ISETP.GE.AND P3, PT, R13, c[0x0][0x160], PT ;  /* 0x000058000d007a0c */ /* 0x000fe20003f66270 */
[----:B------:R-:W-:Y:S01]  /*0b20*/  CS2R R64, SRZ ;  /* 0x0000000000407805 */ /* 0x000fe2000001ff00 */
[----:B------:R-:W-:-:S02]  /*0b30*/  LOP3.LUT R11, R199, 0xfffffff0, RZ, 0xc0, !PT ;  /* 0xfffffff0c70b7812 */ /* 0x000fc400078ec0ff */
[----:B------:R-:W-:Y:S02]  /*0b40*/  LOP3.LUT R19, R20, 0x3ffffffe, RZ, 0xc0, !PT ;  /* 0x3ffffffe14137812 */ /* 0x000fe400078ec0ff */
[----:B------:R-:W-:Y:S02]  /*0b50*/  ISETP.GE.U32.AND P6, PT, R16, 0x1f, PT ;  /* 0x0000001f1000780c */ /* 0x000fe40003fc6070 */
[----:B------:R-:W-:Y:S02]  /*0b60*/  IADD3 R16, R17, 0x10, RZ ;  /* 0x0000001011107810 */ /* 0x000fe40007ffe0ff */
[----:B------:R-:W-:Y:S02]  /*0b70*/  ISETP.GE.AND P1, PT, R14, c[0x0][0x164], PT ;  /* 0x000059000e007a0c */ /* 0x000fe40003f26270 */
[C---:B------:R-:W-:Y:S01]  /*0b80*/  IADD3 R18, R22.reuse, 0x8, RZ ;  /* 0x0000000816127810 */ /* 0x040fe20007ffe0ff */
[----:B------:R-:W-:Y:S01]  /*0b90*/  IMAD.IADD R22, R22, 0x1, -R19 ;  /* 0x0000000116167824 */ /* 0x000fe200078e0a13 */
[----:B------:R-:W-:-:S02]  /*0ba0*/  SEL R14, RZ, 0xffffffff, P3 ;  /* 0xffffffffff0e7807 */ /* 0x000fc40001800000 */
[C---:B------:R-:W-:Y:S01]  /*0bb0*/  ISETP.NE.AND P5, PT, R11.reuse, 0x10, PT ;  /* 0x000000100b00780c */ /* 0x040fe20003fa5270 */
[----:B------:R-:W-:Y:S01]  /*0bc0*/  IMAD R22, R22, 0x4, R15 ;  /* 0x0000000416167824 */ /* 0x000fe200078e020f */
[----:B------:R-:W-:Y:S01]  /*0bd0*/  ISETP.NE.AND P4, PT, R11, 0x20, PT ;  /* 0x000000200b00780c */ /* 0x000fe20003f85270 */
[----:B------:R-:W-:Y:S01]  /*0be0*/  IMAD.SHL.U32 R14, R14, 0x2, RZ ;  /* 0x000000020e0e7824 */ /* 0x000fe200078e00ff */
[----:B------:R-:W-:Y:S02]  /*0bf0*/  ISETP.GE.AND P3, PT, R12, c[0x0][0x160], PT ;  /* 0x000058000c007a0c */ /* 0x000fe40003f66270 */
[----:B------:R-:W-:Y:S02]  /*0c00*/  SEL R11, RZ, 0x1, P2 ;  /* 0x00000001ff0b7807 */ /* 0x000fe40001000000 */
[----:B------:R-:W-:Y:S02]  /*0c10*/  ISETP.GE.AND P2, PT, R16, c[0x0][0x164], PT ;  /* 0x0000590010007a0c */ /* 0x000fe40003f46270 */
[----:B------:R-:W-:-:S02]  /*0c20*/  LEA.HI R16, R18, R18, RZ, 0x1 ;  /* 0x0000001212107211 */ /* 0x000fc400078f08ff */
[----:B------:R-:W-:Y:S02]  /*0c30*/  SEL R13, RZ, 0x4, P3 ;  /* 0x00000004ff0d7807 */ /* 0x000fe40001800000 */
[----:B------:R-:W-:Y:S02]  /*0c40*/  ISETP.GE.AND P3, PT, R6, c[0x0][0x160], PT ;  /* 0x0000580006007a0c */ /* 0x000fe40003f66270 */
[C---:B------:R-:W-:Y:S02]  /*0c50*/  ISETP.GE.AND P0, PT, R17.reuse, c[0x0][0x164], PT ;  /* 0x0000590011007a0c */ /* 0x040fe40003f06270 */
[----:B------:R-:W-:Y:S02]  /*0c60*/  IADD3 R6, R17, 0x18, RZ ;  /* 0x0000001811067810 */ /* 0x000fe40007ffe0ff */
[----:B------:R-:W-:Y:S02]  /*0c70*/  LOP3.LUT R17, R16, 0x3ffffffe, RZ, 0xc0, !PT ;  /* 0x3ffffffe10117812 */ /* 0x000fe400078ec0ff */
[----:B------:R-:W-:-:S02]  /*0c80*/  LOP3.LUT R202, R21, 0x1e0, R202, 0xf8, !PT ;  /* 0x000001e015ca7812 */ /* 0x000fc400078ef8ca */
[--C-:B------:R-:W-:Y:S01]  /*0c90*/  SHF.R.S32.HI R21, RZ, 0x1, R20.reuse ;  /* 0x00000001ff157819 */ /* 0x100fe20000011414 */
[----:B------:R-:W-:Y:S01]  /*0ca0*/  IMAD.IADD R18, R18, 0x1, -R17 ;  /* 0x0000000112127824 */ /* 0x000fe200078e0a11 */
[----:B------:R-:W-:Y:S02]  /*0cb0*/  SHF.R.S32.HI R20, RZ, 0x1f, R20 ;  /* 0x0000001fff147819 */ /* 0x000fe40000011414 */
[----:B------:R-:W-:Y:S01]  /*0cc0*/  SHF.R.S32.HI R19, RZ, 0x1f, R22 ;  /* 0x0000001fff137819 */ /* 0x000fe20000011416 */
[----:B------:R-:W-:Y:S01]  /*0cd0*/  IMAD R18, R18, 0x4, R15 ;  /* 0x0000000412127824 */ /* 0x000fe200078e020f */
[----:B------:R-:W-:Y:S02]  /*0ce0*/  LEA.HI R20, R20, R21, RZ, 0x2 ;  /* 0x0000001514147211 */ /* 0x000fe400078f10ff */
[----:B------:R-:W-:Y:S02]  /*0cf0*/  LEA.HI R19, R19, R22, RZ, 0x2 ;  /* 0x0000001613137211 */ /* 0x000fe400078f10ff */
[----:B------:R-:W-:-:S02]  /*0d00*/  LOP3.LUT R20, R20, 0x3ffffffc, RZ, 0xc0, !PT ;  /* 0x3ffffffc14147812 */ /* 0x000fc400078ec0ff */
[----:B------:R-:W-:Y:S02]  /*0d10*/  LOP3.LUT R19, R19, 0xfffffffc, RZ, 0xc0, !PT ;  /* 0xfffffffc13137812 */ /* 0x000fe400078ec0ff */
[----:B------:R-:W-:Y:S01]  /*0d20*/  SHF.R.S32.HI R17, RZ, 0x1, R16 ;  /* 0x00000001ff117819 */ /* 0x000fe20000011410 */
[----:B------:R-:W-:Y:S01]  /*0d30*/  IMAD.IADD R20, R21, 0x1, -R20 ;  /* 0x0000000115147824 */ /* 0x000fe200078e0a14 */
[----:B------:R-:W-:Y:S01]  /*0d40*/  SHF.R.S32.HI R16, RZ, 0x1f, R16 ;  /* 0x0000001fff107819 */ /* 0x000fe20000011410 */
[----:B------:R-:W-:Y:S01]  /*0d50*/  IMAD.IADD R25, R22, 0x1, -R19 ;  /* 0x0000000116197824 */ /* 0x000fe200078e0a13 */
[----:B------:R-:W-:Y:S02]  /*0d60*/  SHF.R.S32.HI R15, RZ, 0x1f, R18 ;  /* 0x0000001fff0f7819 */ /* 0x000fe40000011412 */
[----:B------:R-:W-:Y:S02]  /*0d70*/  LEA.HI R16, R16, R17, RZ, 0x2 ;  /* 0x0000001110107211 */ /* 0x000fe400078f10ff */
[----:B------:R-:W-:-:S02]  /*0d80*/  LEA.HI R15, R15, R18, RZ, 0x2 ;  /* 0x000000120f0f7211 */ /* 0x000fc400078f10ff */
[----:B------:R-:W-:Y:S02]  /*0d90*/  LOP3.LUT R20, R25, R20, RZ, 0x3c, !PT ;  /* 0x0000001419147212 */ /* 0x000fe400078e3cff */
[----:B------:R-:W-:Y:S02]  /*0da0*/  SEL R12, RZ, 0x8, P3 ;  /* 0x00000008ff0c7807 */ /* 0x000fe40001800000 */
[----:B------:R-:W-:Y:S01]  /*0db0*/  LOP3.LUT R16, R16, 0x3ffffffc, RZ, 0xc0, !PT ;  /* 0x3ffffffc10107812 */ /* 0x000fe200078ec0ff */
[----:B------:R-:W-:Y:S01]  /*0dc0*/  IMAD.IADD R20, R19, 0x1, R20 ;  /* 0x0000000113147824 */ /* 0x000fe200078e0214 */
[----:B------:R-:W-:Y:S02]  /*0dd0*/  LOP3.LUT R25, R15, 0xfffffffc, RZ, 0xc0, !PT ;  /* 0xfffffffc0f197812 */ /* 0x000fe400078ec0ff */
[----:B------:R-:W-:Y:S01]  /*0de0*/  ISETP.GE.AND P3, PT, R6, c[0x0][0x164], PT ;  /* 0x0000590006007a0c */ /* 0x000fe20003f66270 */
[----:B------:R-:W-:Y:S01]  /*0df0*/  IMAD.IADD R16, R17, 0x1, -R16 ;  /* 0x0000000111107824 */ /* 0x000fe200078e0a10 */
[----:B------:R-:W-:Y:S01]  /*0e00*/  SEL R6, RZ, 0xffffffff, P1 ;  /* 0xffffffffff067807 */ /* 0x000fe20000800000 */
[----:B------:R-:W-:Y:S01]  /*0e10*/  IMAD.IADD R27, R18, 0x1, -R25 ;  /* 0x00000001121b7824 */ /* 0x000fe200078e0a19 */
[----:B------:R-:W-:Y:S01]  /*0e20*/  LOP3.LUT R14, R14, 0x2, R11, 0xe2, !PT ;  /* 0x000000020e0e7812 */ /* 0x000fe200078ee20b */
[----:B------:R-:W-:Y:S01]  /*0e30*/  IMAD R20, R21, 0x20, R20 ;  /* 0x0000002015147824 */ /* 0x000fe200078e0214 */
[----:B------:R-:W-:Y:S01]  /*0e40*/  SEL R11, RZ, 0x1, P0 ;  /* 0x00000001ff0b7807 */ /* 0x000fe20000000000 */
[----:B------:R-:W-:Y:S01]  /*0e50*/  IMAD.SHL.U32 R6, R6, 0x2, RZ ;  /* 0x0000000206067824 */ /* 0x000fe200078e00ff */
[----:B------:R-:W-:Y:S01]  /*0e60*/  LOP3.LUT R16, R27, R16, RZ, 0x3c, !PT ;  /* 0x000000101b107212 */ /* 0x000fe200078e3cff */
[----:B------:R-:W-:Y:S01]  /*0e70*/  IMAD.SHL.U32 R20, R20, 0x4, RZ ;  /* 0x0000000414147824 */ /* 0x000fe200078e00ff */
[----:B------:R-:W-:-:S02]  /*0e80*/  SEL R15, RZ, 0x4, P2 ;  /* 0x00000004ff0f7807 */ /* 0x000fc40001000000 */
[----:B------:R-:W-:Y:S01]  /*0e90*/  LOP3.LUT R6, R6, 0x2, R11, 0xe2, !PT ;  /* 0x0000000206067812 */ /* 0x000fe200078ee20b */
[----:B------:R-:W-:Y:S01]  /*0ea0*/  IMAD.IADD R16, R25, 0x1, R16 ;  /* 0x0000000119107824 */ /* 0x000fe200078e0210 */
[----:B------:R-:W-:Y:S02]  /*0eb0*/  SEL R11, RZ, 0x8, P3 ;  /* 0x00000008ff0b7807 */ /* 0x000fe40001800000 */
[----:B------:R-:W-:Y:S01]  /*0ec0*/  SEL R23, R23, RZ, P6 ;  /* 0x000000ff17177207 */ /* 0x000fe20003000000 */
[----:B------:R-:W-:Y:S01]  /*0ed0*/  IMAD R16, R17, 0x20, R16 ;  /* 0x0000002011107824 */ /* 0x000fe200078e0210 */
[-C--:B------:R-:W-:Y:S02]  /*0ee0*/  ISETP.LT.AND P0, PT, R26, R24.reuse, !P0 ;  /* 0x000000181a00720c */ /* 0x080fe40004701270 */
[----:B------:R-:W-:Y:S01]  /*0ef0*/  LOP3.LUT R12, R12, R13, R14, 0xfe, !PT ;  /* 0x0000000d0c0c7212 */ /* 0x000fe200078efe0e */
[----:B------:R-:W-:Y:S01]  /*0f00*/  IMAD.SHL.U32 R14, R23, 0x10, RZ ;  /* 0x00000010170e7824 */ /* 0x000fe200078e00ff */
[----:B------:R-:W-:Y:S01]  /*0f10*/  LOP3.LUT R6, R11, R15, R6, 0xfe, !PT ;  /* 0x0000000f0b067212 */ /* 0x000fe200078efe06 */
[C---:B------:R-:W-:Y:S01]  /*0f20*/  IMAD.SHL.U32 R13, R23.reuse, 0x8, RZ ;  /* 0x00000008170d7824 */ /* 0x040fe200078e00ff */
[CC--:B------:R-:W-:Y:S01]  /*0f30*/  ISETP.LT.AND P1, PT, R26.reuse, R24.reuse, !P1 ;  /* 0x000000181a00720c */ /* 0x0c0fe20004f21270 */
[C---:B------:R-:W-:Y:S01]  /*0f40*/  IMAD.SHL.U32 R11, R23.reuse, 0x4, RZ ;  /* 0x00000004170b7824 */ /* 0x040fe200078e00ff */
[-C--:B------:R-:W-:Y:S01]  /*0f50*/  ISETP.LT.AND P2, PT, R26, R24.reuse, !P2 ;  /* 0x000000181a00720c */ /* 0x080fe20005741270 */
[----:B------:R-:W-:Y:S01]  /*0f60*/  IMAD.SHL.U32 R16, R16, 0x4, RZ ;  /* 0x0000000410107824 */ /* 0x000fe200078e00ff */
[----:B------:R-:W-:Y:S01]  /*0f70*/  ISETP.LT.AND P3, PT, R26, R24, !P3 ;  /* 0x000000181a00720c */ /* 0x000fe20005f61270 */
[----:B------:R-:W-:Y:S01]  /*0f80*/  IMAD.SHL.U32 R23, R23, 0x2, RZ ;  /* 0x0000000217177824 */ /* 0x000fe200078e00ff */
[----:B------:R-:W-:Y:S01]  /*0f90*/  SEL R15, RZ, 0x1, !P0 ;  /* 0x00000001ff0f7807 */ /* 0x000fe20004000000 */
[----:B------:R-:W-:Y:S01]  /*0fa0*/  CS2R R26, SRZ ;  /* 0x00000000001a7805 */ /* 0x000fe2000001ff00 */
[----:B------:R-:W-:Y:S01]  /*0fb0*/  SHF.R.S32.HI R20, RZ, 0x2, R20 ;  /* 0x00000002ff147819 */ /* 0x000fe20000011414 */
[----:B------:R-:W-:Y:S01]  /*0fc0*/  CS2R R24, SRZ ;  /* 0x0000000000187805 */ /* 0x000fe2000001ff00 */
[----:B------:R-:W-:-:S02]  /*0fd0*/  P2R R15, PR, R15, 0xf ;  /* 0x0000000f0f0f7803 */ /* 0x000fc40000000000 */
[----:B------:R-:W-:Y:S01]  /*0fe0*/  LOP3.LUT P3, RZ, R14, 0x10, RZ, 0xc0, !PT ;  /* 0x000000100eff7812 */ /* 0x000fe2000786c0ff */
[----:B------:R-:W-:Y:S01]  /*0ff0*/  IMAD.SHL.U32 R201, R20, 0x10, RZ ;  /* 0x0000001014c97824 */ /* 0x000fe200078e00ff */
[----:B------:R-:W-:Y:S02]  /*1000*/  IADD3 R10, P0, R10, c[0x0][0x1a0], RZ ;  /* 0x000068000a0a7a10 */ /* 0x000fe40007f1e0ff */
[----:B------:R-:W-:Y:S02]  /*1010*/  LOP3.LUT P2, RZ, R13, 0x10, RZ, 0xc0, !PT ;  /* 0x000000100dff7812 */ /* 0x000fe4000784c0ff */
[----:B------:R-:W-:Y:S02]  /*1020*/  LOP3.LUT P1, RZ, R11, 0x10, RZ, 0xc0, !PT ;  /* 0x000000100bff7812 */ /* 0x000fe4000782c0ff */
[----:B------:R-:W-:Y:S02]  /*1030*/  IADD3.X R11, R7, c[0x0][0x1a4], RZ, P0, !PT ;  /* 0x00006900070b7a10 */ /* 0x000fe400007fe4ff */
[----:B------:R-:W-:-:S02]  /*1040*/  SHF.R.S32.HI R16, RZ, 0x2, R16 ;  /* 0x00000002ff107819 */ /* 0x000fc40000011410 */
[----:B------:R-:W-:Y:S01]  /*1050*/  IADD3 R18, P0, R10, c[0x0][0x188], RZ ;  /* 0x000062000a127a10 */ /* 0x000fe20007f1e0ff */
[----:B------:R1:W-:Y:S01]  /*1060*/  LDGSTS.E.BYPASS.LTC128B.128 [R201], [R10.64], P3 ;  /* 0x000000000ac97fae */ /* 0x0003e20009901d52 */
[----:B------:R-:W-:Y:S01]  /*1070*/  SEL R15, R15, RZ, P6 ;  /* 0x000000ff0f0f7207 */ /* 0x000fe20003000000 */
[----:B------:R-:W-:Y:S01]  /*1080*/  IMAD.SHL.U32 R200, R16, 0x10, RZ ;  /* 0x0000001010c87824 */ /* 0x000fe200078e00ff */
[----:B------:R-:W-:Y:S02]  /*1090*/  IADD3.X R19, R11, c[0x0][0x18c], RZ, P0, !PT ;  /* 0x000063000b137a10 */ /* 0x000fe400007fe4ff */
[----:B------:R-:W-:Y:S01]  /*10a0*/  IADD3 R16, P0, R18, c[0x0][0x188], RZ ;  /* 0x0000620012107a10 */ /* 0x000fe20007f1e0ff */
[----:B------:R-:W-:Y:S01]  /*10b0*/  IMAD.SHL.U32 R7, R15, 0x10, RZ ;  /* 0x000000100f077824 */ /* 0x000fe200078e00ff */
[----:B------:R-:W-:Y:S01]  /*10c0*/  LOP3.LUT P6, RZ, R23, 0x10, RZ, 0xc0, !PT ;  /* 0x0000001017ff7812 */ /* 0x000fe200078cc0ff */
[----:B------:R2:W-:Y:S01]  /*10d0*/  LDGSTS.E.BYPASS.LTC128B.128 [R200], [R18.64], P2 ;  /* 0x0000000012c87fae */ /* 0x0005e20009101d52 */
[----:B------:R-:W-:Y:S01]  /*10e0*/  IADD3 R22, P3, R2, c[0x0][0x1d0], RZ ;  /* 0x0000740002167a10 */ /* 0x000fe20007f7e0ff */
[----:B------:R-:W-:Y:S01]  /*10f0*/  IMAD.SHL.U32 R2, R15, 0x8, RZ ;  /* 0x000000080f027824 */ /* 0x000fe200078e00ff */
[----:B------:R-:W-:-:S02]  /*1100*/  IADD3.X R17, R19, c[0x0][0x18c], RZ, P0, !PT ;  /* 0x0000630013117a10 */ /* 0x000fc400007fe4ff */
[----:B------:R-:W-:Y:S02]  /*1110*/  IADD3 R20, P2, R16, c[0x0][0x188], RZ ;  /* 0x0000620010147a10 */ /* 0x000fe40007f5e0ff */
[----:B------:R-:W-:Y:S01]  /*1120*/  IADD3.X R23, R0, c[0x0][0x1d4], RZ, P3, !PT ;  /* 0x0000750000177a10 */ /* 0x000fe20001ffe4ff */
[----:B------:R-:W-:Y:S01]  /*1130*/  IMAD.SHL.U32 R0, R15, 0x4, RZ ;  /* 0x000000040f007824 */ /* 0x000fe200078e00ff */
[----:B------:R-:W-:Y:S01]  /*1140*/  LOP3.LUT P0, RZ, R7, 0x10, RZ, 0xc0, !PT ;  /* 0x0000001007ff7812 */ /* 0x000fe2000780c0ff */
[----:B------:R3:W-:Y:S01]  /*1150*/  LDGSTS.E.BYPASS.LTC128B.128 [R201+0x1000], [R16.64], P1 ;  /* 0x0100000010c97fae */ /* 0x0007e20008901d52 */
[----:B------:R-:W-:Y:S01]  /*1160*/  IADD3.X R21, R17, c[0x0][0x18c], RZ, P2, !PT ;  /* 0x0000630011157a10 */ /* 0x000fe200017fe4ff */
[----:B------:R-:W-:Y:S01]  /*1170*/  IMAD.SHL.U32 R15, R15, 0x2, RZ ;  /* 0x000000020f0f7824 */ /* 0x000fe200078e00ff */
[----:B------:R-:W-:Y:S02]  /*1180*/  LOP3.LUT P2, RZ, R2, 0x10, RZ, 0xc0, !PT ;  /* 0x0000001002ff7812 */ /* 0x000fe4000784c0ff */
[----:B------:R-:W-:Y:S01]  /*1190*/  LOP3.LUT P3, RZ, R0, 0x10, RZ, 0xc0, !PT ;  /* 0x0000001000ff7812 */ /* 0x000fe2000786c0ff */
[----:B------:R4:W-:Y:S01]  /*11a0*/  LDGSTS.E.BYPASS.LTC128B.128 [R200+0x1000], [R20.64], P6 ;  /* 0x0100000014c87fae */ /* 0x0009e2000b101d52 */
[----:B------:R-:W-:-:S02]  /*11b0*/  SEL R12, R12, RZ, P5 ;  /* 0x000000ff0c0c7207 */ /* 0x000fc40002800000 */
[----:B-1----:R-:W-:Y:S02]  /*11c0*/  IADD3 R10, P1, R22, c[0x0][0x1b8], RZ ;  /* 0x00006e00160a7a10 */ /* 0x002fe40007f3e0ff */
[----:B------:R-:W-:Y:S01]  /*11d0*/  SEL R6, R6, RZ, P5 ;  /* 0x000000ff06067207 */ /* 0x000fe20002800000 */
[----:B------:R1:W-:Y:S01]  /*11e0*/  LDGSTS.E.BYPASS.LTC128B.128 [R201+0x8000], [R22.64], P0 ;  /* 0x0800000016c97fae */ /* 0x0003e20008101d52 */
[----:B------:R-:W-:Y:S01]  /*11f0*/  IADD3.X R11, R23, c[0x0][0x1bc], RZ, P1, !PT ;  /* 0x00006f00170b7a10 */ /* 0x000fe20000ffe4ff */
[C---:B------:R-:W-:Y:S01]  /*1200*/  IMAD.SHL.U32 R0, R12.reuse, 0x10, RZ ;  /* 0x000000100c007824 */ /* 0x040fe200078e00ff */
[C---:B------:R-:W-:Y:S01]  /*1210*/  SEL R213, R12.reuse, RZ, P4 ;  /* 0x000000ff0cd57207 */ /* 0x040fe20002000000 */
[----:B------:R-:W-:Y:S01]  /*1220*/  IMAD.SHL.U32 R2, R12, 0x8, RZ ;  /* 0x000000080c027824 */ /* 0x000fe200078e00ff */
[----:B--2---:R-:W-:Y:S01]  /*1230*/  IADD3 R18, P6, R10, c[0x0][0x1b8], RZ ;  /* 0x00006e000a127a10 */ /* 0x004fe20007fde0ff */
[----:B------:R2:W-:Y:S01]  /*1240*/  LDGSTS.E.BYPASS.LTC128B.128 [R200+0x8000], [R10.64], P2 ;  /* 0x080000000ac87fae */ /* 0x0005e20009101d52 */
[----:B------:R-:W-:-:S02]  /*1250*/  LOP3.LUT P2, RZ, R15, 0x10, RZ, 0xc0, !PT ;  /* 0x000000100fff7812 */ /* 0x000fc4000784c0ff */
[----:B------:R-:W-:Y:S02]  /*1260*/  IADD3.X R19, R11, c[0x0][0x1bc], RZ, P6, !PT ;  /* 0x00006f000b137a10 */ /* 0x000fe400037fe4ff */
[----:B------:R-:W-:Y:S01]  /*1270*/  LOP3.LUT P1, RZ, R0, 0x10, RZ, 0xc0, !PT ;  /* 0x0000001000ff7812 */ /* 0x000fe2000782c0ff */
[----:B------:R-:W-:Y:S01]  /*1280*/  IMAD.SHL.U32 R0, R12, 0x2, RZ ;  /* 0x000000020c007824 */ /* 0x000fe200078e00ff */
[----:B------:R-:W-:Y:S01]  /*1290*/  LOP3.LUT P0, RZ, R2, 0x10, RZ, 0xc0, !PT ;  /* 0x0000001002ff7812 */ /* 0x000fe2000780c0ff */
[----:B------:R5:W-:Y:S01]  /*12a0*/  LDGSTS.E.BYPASS.LTC128B.128 [R201+0x9000], [R18.64], P3 ;  /* 0x0900000012c97fae */ /* 0x000be20009901d52 */
[----:B------:R-:W-:Y:S01]  /*12b0*/  IADD3 R14, P3, R18, c[0x0][0x1b8], RZ ;  /* 0x00006e00120e7a10 */ /* 0x000fe20007f7e0ff */
[----:B------:R-:W-:Y:S01]  /*12c0*/  IMAD.SHL.U32 R2, R12, 0x4, RZ ;  /* 0x000000040c027824 */ /* 0x000fe200078e00ff */
[----:B------:R-:W-:Y:S01]  /*12d0*/  LOP3.LUT P5, RZ, R0, 0x10, RZ, 0xc0, !PT ;  /* 0x0000001000ff7812 */ /* 0x000fe200078ac0ff */
[----:B------:R-:W-:Y:S01]  /*12e0*/  IMAD.SHL.U32 R0, R6, 0x10, RZ ;  /* 0x0000001006007824 */ /* 0x000fe200078e00ff */
[----:B------:R-:W-:-:S02]  /*12f0*/  IADD3.X R15, R19, c[0x0][0x1bc], RZ, P3, !PT ;  /* 0x00006f00130f7a10 */ /* 0x000fc40001ffe4ff */
[----:B---3--:R-:W-:Y:S01]  /*1300*/  IADD3 R16, P3, R8, c[0x0][0x1a0], RZ ;  /* 0x0000680008107a10 */ /* 0x008fe20007f7e0ff */
[----:B----4-:R-:W-:Y:S01]  /*1310*/  CS2R R20, SRZ ;  /* 0x0000000000147805 */ /* 0x010fe2000001ff00 */
[----:B------:R-:W-:Y:S01]  /*1320*/  LOP3.LUT P6, RZ, R2, 0x10, RZ, 0xc0, !PT ;  /* 0x0000001002ff7812 */ /* 0x000fe200078cc0ff */
[----:B------:R3:W-:Y:S01]  /*1330*/  LDGSTS.E.BYPASS.LTC128B.128 [R200+0x9000], [R14.64], P2 ;  /* 0x090000000ec87fae */ /* 0x0007e20009101d52 */
[----:B------:R-:W-:Y:S01]  /*1340*/  IADD3.X R17, R9, c[0x0][0x1a4], RZ, P3, !PT ;  /* 0x0000690009117a10 */ /* 0x000fe20001ffe4ff */
[----:B------:R-:W-:Y:S01]  /*1350*/  IMAD.SHL.U32 R2, R6, 0x4, RZ ;  /* 0x0000000406027824 */ /* 0x000fe200078e00ff */
[----:B------:R-:W-:Y:S01]  /*1360*/  LOP3.LUT P3, RZ, R0, 0x10, RZ, 0xc0, !PT ;  /* 0x0000001000ff7812 */ /* 0x000fe2000786c0ff */
[----:B------:R-:W0:Y:S01]  /*1370*/  LDGDEPBAR ;  /* 0x00000000000079af */ /* 0x000e220000000000 */
[C---:B------:R-:W-:Y:S01]  /*1380*/  IMAD.SHL.U32 R0, R6.reuse, 0x8, RZ ;  /* 0x0000000806007824 */ /* 0x040fe200078e00ff */
[----:B------:R-:W-:Y:S01]  /*1390*/  SEL R212, R6, RZ, P4 ;  /* 0x000000ff06d47207 */ /* 0x000fe20002000000 */
[----:B-1----:R-:W-:Y:S01]  /*13a0*/  CS2R R22, SRZ ;  /* 0x0000000000167805 */ /* 0x002fe2000001ff00 */
[----:B------:R1:W-:Y:S01]  /*13b0*/  LDGSTS.E.BYPASS.LTC128B.128 [R201+0x80], [R16.64], P1 ;  /* 0x0008000010c97fae */ /* 0x0003e20008901d52 */
[----:B--2---:R-:W-:Y:S01]  /*13c0*/  IMAD.WIDE R10, R3, 0x4, R4 ;  /* 0x00000004030a7825 */ /* 0x004fe200078e0204 */
[----:B-----5:R-:W-:-:S04]  /*13d0*/  IADD3 R18, P2, R16, c[0x0][0x188], RZ ;  /* 0x0000620010127a10 */ /* 0x020fc80007f5e0ff */
[----:B------:R-:W-:Y:S02]  /*13e0*/  IADD3.X R19, R17, c[0x0][0x18c], RZ, P2, !PT ;  /* 0x0000630011137a10 */ /* 0x000fe400017fe4ff */
[----:B------:R-:W-:Y:S02]  /*13f0*/  IADD3 R8, P1, R18, c[0x0][0x188], RZ ;  /* 0x0000620012087a10 */ /* 0x000fe40007f3e0ff */
[----:B------:R-:W-:Y:S01]  /*1400*/  LOP3.LUT P2, RZ, R0, 0x10, RZ, 0xc0, !PT ;  /* 0x0000001000ff7812 */ /* 0x000fe2000784c0ff */
[----:B------:R2:W-:Y:S01]  /*1410*/  LDGSTS.E.BYPASS.LTC128B.128 [R200+0x80], [R18.64], P0 ;  /* 0x0008000012c87fae */ /* 0x0005e20008101d52 */
[----:B------:R-:W-:Y:S01]  /*1420*/  IADD3.X R9, R19, c[0x0][0x18c], RZ, P1, !PT ;  /* 0x0000630013097a10 */ /* 0x000fe20000ffe4ff */
[----:B------:R-:W-:Y:S01]  /*1430*/  IMAD.SHL.U32 R0, R6, 0x2, RZ ;  /* 0x0000000206007824 */ /* 0x000fe200078e00ff */
[----:B------:R-:W-:Y:S01]  /*1440*/  IADD3 R10, P1, R10, c[0x0][0x1d0], RZ ;  /* 0x000074000a0a7a10 */ /* 0x000fe20007f3e0ff */
[----:B---3--:R-:W-:Y:S01]  /*1450*/  CS2R R14, SRZ ;  /* 0x00000000000e7805 */ /* 0x008fe2000001ff00 */
[----:B------:R-:W-:Y:S01]  /*1460*/  IADD3 R4, P0, R8, c[0x0][0x188], RZ ;  /* 0x0000620008047a10 */ /* 0x000fe20007f1e0ff */
[----:B------:R3:W-:Y:S01]  /*1470*/  LDGSTS.E.BYPASS.LTC128B.128 [R201+0x1080], [R8.64], P6 ;  /* 0x0108000008c97fae */ /* 0x0007e2000b101d52 */
[----:B------:R-:W-:-:S02]  /*1480*/  IADD3.X R11, R11, c[0x0][0x1d4], RZ, P1, !PT ;  /* 0x000075000b0b7a10 */ /* 0x000fc40000ffe4ff */
[----:B------:R-:W-:Y:S01]  /*1490*/  IADD3 R12, P1, R10, c[0x0][0x1b8], RZ ;  /* 0x00006e000a0c7a10 */ /* 0x000fe20007f3e0ff */
[----:B-1----:R-:W-:Y:S01]  /*14a0*/  CS2R R16, SRZ ;  /* 0x0000000000107805 */ /* 0x002fe2000001ff00 */
[----:B------:R-:W-:Y:S02]  /*14b0*/  IADD3.X R5, R9, c[0x0][0x18c], RZ, P0, !PT ;  /* 0x0000630009057a10 */ /* 0x000fe400007fe4ff */
[----:B------:R-:W-:Y:S01]  /*14c0*/  LOP3.LUT P6, RZ, R2, 0x10, RZ, 0xc0, !PT ;  /* 0x0000001002ff7812 */ /* 0x000fe200078cc0ff */
[----:B------:R-:W-:Y:S01]  /*14d0*/  IMAD.SHL.U32 R2, R213, 0x10, RZ ;  /* 0x00000010d5027824 */ /* 0x000fe200078e00ff */
[----:B------:R-:W-:Y:S01]  /*14e0*/  IADD3.X R13, R11, c[0x0][0x1bc], RZ, P1, !PT ;  /* 0x00006f000b0d7a10 */ /* 0x000fe20000ffe4ff */
[----:B------:R1:W-:Y:S01]  /*14f0*/  LDGSTS.E.BYPASS.LTC128B.128 [R200+0x1080], [R4.64], P5 ;  /* 0x0108000004c87fae */ /* 0x0003e2000a901d52 */
[----:B------:R-:W-:Y:S01]  /*1500*/  LOP3.LUT P0, RZ, R0, 0x10, RZ, 0xc0, !PT ;  /* 0x0000001000ff7812 */ /* 0x000fe2000780c0ff */
[C---:B------:R-:W-:Y:S01]  /*1510*/  IMAD.SHL.U32 R0, R213.reuse, 0x8, RZ ;  /* 0x00000008d5007824 */ /* 0x040fe200078e00ff */
[----:B------:R-:W-:Y:S01]  /*1520*/  LOP3.LUT P5, RZ, R2, 0x10, RZ, 0xc0, !PT ;  /* 0x0000001002ff7812 */ /* 0x000fe200078ac0ff */
[----:B------:R4:W-:Y:S03]  /*1530*/  LDGSTS.E.BYPASS.LTC128B.128 [R201+0x8080], [R10.64], P3 ;  /* 0x080800000ac97fae */ /* 0x0009e60009901d52 */
[----:B------:R-:W-:Y:S01]  /*1540*/  LOP3.LUT P3, RZ, R0, 0x10, RZ, 0xc0, !PT ;  /* 0x0000001000ff7812 */ /* 0x000fe2000786c0ff */
[----:B------:R-:W-:Y:S01]  /*1550*/  IMAD.SHL.U32 R0, R213, 0x4, RZ ;  /* 0x00000004d5007824 */ /* 0x000fe200078e00ff */
[----:B------:R5:W-:Y:S01]  /*1560*/  LDGSTS.E.BYPASS.LTC128B.128 [R200+0x8080], [R12.64], P2 ;  /* 0x080800000cc87fae */ /* 0x000be20009101d52 */
[----:B--2---:R-:W-:-:S03]  /*1570*/  CS2R R18, SRZ ;  /* 0x0000000000127805 */ /* 0x004fc6000001ff00 */
[----:B------:R-:W-:Y:S01]  /*1580*/  LOP3.LUT P2, RZ, R0, 0x10, RZ, 0xc0, !PT ;  /* 0x0000001000ff7812 */ /* 0x000fe2000784c0ff */
[----:B------:R-:W-:Y:S01]  /*1590*/  IMAD.SHL.U32 R0, R213, 0x2, RZ ;  /* 0x00000002d5007824 */ /* 0x000fe200078e00ff */
[----:B---3--:R-:W-:-:S04]  /*15a0*/  IADD3 R8, P1, R12, c[0x0][0x1b8], RZ ;  /* 0x00006e000c087a10 */ /* 0x008fc80007f3e0ff */
[----:B------:R-:W-:Y:S01]  /*15b0*/  LOP3.LUT P4, RZ, R0, 0x10, RZ, 0xc0, !PT ;  /* 0x0000001000ff7812 */ /* 0x000fe2000788c0ff */
[----:B------:R-:W-:Y:S01]  /*15c0*/  IMAD.SHL.U32 R0, R212, 0x8, RZ ;  /* 0x00000008d4007824 */ /* 0x000fe200078e00ff */
[----:B------:R-:W-:Y:S02]  /*15d0*/  IADD3.X R9, R13, c[0x0][0x1bc], RZ, P1, !PT ;  /* 0x00006f000d097a10 */ /* 0x000fe40000ffe4ff */
[----:B------:R-:W-:-:S03]  /*15e0*/  IADD3 R2, P1, R8, c[0x0][0x1b8], RZ ;  /* 0x00006e0008027a10 */ /* 0x000fc60007f3e0ff */
[----:B------:R2:W-:Y:S01]  /*15f0*/  LDGSTS.E.BYPASS.LTC128B.128 [R201+0x9080], [R8.64], P6 ;  /* 0x0908000008c97fae */ /* 0x0005e2000b101d52 */
[----:B------:R-:W-:Y:S02]  /*1600*/  IADD3.X R3, R9, c[0x0][0x1bc], RZ, P1, !PT ;  /* 0x00006f0009037a10 */ /* 0x000fe40000ffe4ff */
[----:B------:R-:W-:Y:S01]  /*1610*/  IADD3 R6, P1, R4, c[0x0][0x190], RZ ;  /* 0x0000640004067a10 */ /* 0x000fe20007f3e0ff */
[----:B-1----:R-:W-:Y:S02]  /*1620*/  IMAD.SHL.U32 R4, R212, 0x10, RZ ;  /* 0x00000010d4047824 */ /* 0x002fe400078e00ff */
[----:B------:R1:W-:Y:S01]  /*1630*/  LDGSTS.E.BYPASS.LTC128B.128 [R200+0x9080], [R2.64], P0 ;  /* 0x0908000002c87fae */ /* 0x0003e20008101d52 */
[----:B------:R-:W-:Y:S02]  /*1640*/  IADD3.X R7, R5, c[0x0][0x194], RZ, P1, !PT ;  /* 0x0000650005077a10 */ /* 0x000fe40000ffe4ff */
[----:B------:R-:W-:Y:S01]  /*1650*/  LOP3.LUT P0, RZ, R0, 0x10, RZ, 0xc0, !PT ;  /* 0x0000001000ff7812 */ /* 0x000fe2000780c0ff */
[----:B------:R-:W0:Y:S01]  /*1660*/  LDGDEPBAR ;  /* 0x00000000000079af */ /* 0x000e220000000000 */
[----:B-----5:R-:W-:Y:S01]  /*1670*/  IADD3 R12, P1, R6, c[0x0][0x188], RZ ;  /* 0x00006200060c7a10 */ /* 0x020fe20007f3e0ff */
[----:B------:R-:W-:Y:S01]  /*1680*/  IMAD.SHL.U32 R0, R212, 0x4, RZ ;  /* 0x00000004d4007824 */ /* 0x000fe200078e00ff */
[----:B------:R-:W-:Y:S01]  /*1690*/  LOP3.LUT P6, RZ, R4, 0x10, RZ, 0xc0, !PT ;  /* 0x0000001004ff7812 */ /* 0x000fe200078cc0ff */
[----:B------:R3:W-:Y:S01]  /*16a0*/  LDGSTS.E.BYPASS.LTC128B.128 [R201+0x100], [R6.64], P5 ;  /* 0x0010000006c97fae */ /* 0x0007e2000a901d52 */
[----:B------:R-:W-:-:S02]  /*16b0*/  IADD3.X R13, R7, c[0x0][0x18c], RZ, P1, !PT ;  /* 0x00006300070d7a10 */ /* 0x000fc40000ffe4ff */
[----:B----4-:R-:W-:Y:S02]  /*16c0*/  IADD3 R10, P1, R12, c[0x0][0x188], RZ ;  /* 0x000062000c0a7a10 */ /* 0x010fe40007f3e0ff */
[----:B------:R-:W-:Y:S01]  /*16d0*/  LOP3.LUT P5, RZ, R0, 0x10, RZ, 0xc0, !PT ;  /* 0x0000001000ff7812 */ /* 0x000fe200078ac0ff */
[----:B------:R4:W-:Y:S01]  /*16e0*/  LDGSTS.E.BYPASS.LTC128B.128 [R200+0x100], [R12.64], P3 ;  /* 0x001000000cc87fae */ /* 0x0009e20009901d52 */
[----:B------:R-:W-:Y:S01]  /*16f0*/  IADD3.X R11, R13, c[0x0][0x18c], RZ, P1, !PT ;  /* 0x000063000d0b7a10 */ /* 0x000fe20000ffe4ff */
[----:B------:R-:W-:-:S04]  /*1700*/  IMAD.SHL.U32 R0, R212, 0x2, RZ ;  /* 0x00000002d4007824 */ /* 0x000fc800078e00ff */
[----:B------:R5:W-:Y:S01]  /*1710*/  LDGSTS.E.BYPASS.LTC128B.128 [R201+0x1100], [R10.64], P2 ;  /* 0x011000000ac97fae */ /* 0x000be20009101d52 */
[----:B--2---:R-:W-:Y:S02]  /*1720*/  IADD3 R8, P3, R2, c[0x0][0x1c0], RZ ;  /* 0x0000700002087a10 */ /* 0x004fe40007f7e0ff */
[----:B------:R-:W-:Y:S02]  /*1730*/  LOP3.LUT P2, RZ, R0, 0x10, RZ, 0xc0, !PT ;  /* 0x0000001000ff7812 */ /* 0x000fe4000784c0ff */
[----:B------:R-:W-:Y:S02]  /*1740*/  IADD3.X R9, R3, c[0x0][0x1c4], RZ, P3, !PT ;  /* 0x0000710003097a10 */ /* 0x000fe40001ffe4ff */
[----:B-1----:R-:W-:Y:S02]  /*1750*/  IADD3 R2, P1, R10, c[0x0][0x188], RZ ;  /* 0x000062000a027a10 */ /* 0x002fe40007f3e0ff */
[----:B------:R-:W-:Y:S02]  /*1760*/  SHF.R.S32.HI R0, RZ, 0x1f, R199 ;  /* 0x0000001fff007819 */ /* 0x000fe400000114c7 */
[----:B------:R-:W-:-:S02]  /*1770*/  IADD3.X R3, R11, c[0x0][0x18c], RZ, P1, !PT ;  /* 0x000063000b037a10 */ /* 0x000fc40000ffe4ff */
[----:B------:R-:W-:Y:S02]  /*1780*/  ISETP.GE.AND P3, PT, R199, 0x10, PT ;  /* 0x00000010c700780c */ /* 0x000fe40003f66270 */
[----:B---3--:R-:W-:Y:S01]  /*1790*/  IADD3 R6, P1, R8, c[0x0][0x1b8], RZ ;  /* 0x00006e0008067a10 */ /* 0x008fe20007f3e0ff */
[----:B------:R1:W-:Y:S01]  /*17a0*/  LDGSTS.E.BYPASS.LTC128B.128 [R200+0x1100], [R2.64], P4 ;  /* 0x0110000002c87fae */ /* 0x0003e2000a101d52 */
[----:B------:R-:W-:Y:S02]  /*17b0*/  LEA.HI R199, R0, R199, RZ, 0x4 ;  /* 0x000000c700c77211 */ /* 0x000fe400078f20ff */
[----:B------:R-:W-:Y:S01]  /*17c0*/  IADD3.X R7, R9, c[0x0][0x1bc], RZ, P1, !PT ;  /* 0x00006f0009077a10 */ /* 0x000fe20000ffe4ff */
[----:B------:R2:W-:Y:S01]  /*17d0*/  LDGSTS.E.BYPASS.LTC128B.128 [R201+0x8100], [R8.64], P6 ;  /* 0x0810000008c97fae */ /* 0x0005e2000b101d52 */
[----:B------:R-:W-:Y:S01]  /*17e0*/  IADD3 R4, P1, R6, c[0x0][0x1b8], RZ ;  /* 0x00006e0006047a10 */ /* 0x000fe20007f3e0ff */
[----:B----4-:R-:W-:Y:S01]  /*17f0*/  CS2R R12, SRZ ;  /* 0x00000000000c7805 */ /* 0x010fe2000001ff00 */
[----:B------:R-:W-:Y:S01]  /*1800*/  IADD3 R0, R202, UR12, RZ ;  /* 0x0000000cca007c10 */ /* 0x000fe2000fffe0ff */
[----:B------:R3:W-:Y:S01]  /*1810*/  LDGSTS.E.BYPASS.LTC128B.128 [R200+0x8100], [R6.64], P0 ;  /* 0x0810000006c87fae */ /* 0x0007e20008101d52 */
[----:B------:R-:W-:-:S02]  /*1820*/  IADD3.X R5, R7, c[0x0][0x1bc], RZ, P1, !PT ;  /* 0x00006f0007057a10 */ /* 0x000fc40000ffe4ff */
[----:B------:R-:W-:Y:S01]  /*1830*/  IADD3 R164, P1, R4, c[0x0][0x1b8], RZ ;  /* 0x00006e0004a47a10 */ /* 0x000fe20007f3e0ff */
[----:B------:R-:W-:Y:S01]  /*1840*/  IMAD.SHL.U32 R0, R0, 0x10, RZ ;  /* 0x0000001000007824 */ /* 0x000fe200078e00ff */
[----:B-----5:R-:W-:Y:S01]  /*1850*/  CS2R R10, SRZ ;  /* 0x00000000000a7805 */ /* 0x020fe2000001ff00 */
[----:B------:R4:W-:Y:S01]  /*1860*/  LDGSTS.E.BYPASS.LTC128B.128 [R201+0x9100], [R4.64], P5 ;  /* 0x0910000004c97fae */ /* 0x0009e2000a901d52 */
[----:B------:R-:W-:Y:S02]  /*1870*/  IADD3.X R165, R5, c[0x0][0x1bc], RZ, P1, !PT ;  /* 0x00006f0005a57a10 */ /* 0x000fe40000ffe4ff */
[----:B------:R-:W-:Y:S02]  /*1880*/  IADD3 R196, P0, R164, c[0x0][0x1c0], RZ ;  /* 0x00007000a4c47a10 */ /* 0x000fe40007f1e0ff */
[----:B------:R-:W-:Y:S01]  /*1890*/  LEA.HI.SX32 R199, R199, 0xfffffffd, 0x1c ;  /* 0xfffffffdc7c77811 */ /* 0x000fe200078fe2ff */
[----:B------:R4:W-:Y:S01]  /*18a0*/  LDGSTS.E.BYPASS.LTC128B.128 [R200+0x9100], [R164.64], P2 ;  /* 0x09100000a4c87fae */ /* 0x0009e20009101d52 */
[----:B------:R-:W-:-:S03]  /*18b0*/  IADD3.X R197, R165, c[0x0][0x1c4], RZ, P0, !PT ;  /* 0x00007100a5c57a10 */ /* 0x000fc600007fe4ff */
[----:B------:R-:W0:Y:S01]  /*18c0*/  LDGDEPBAR ;  /* 0x00000000000079af */ /* 0x000e220000000000 */
[----:B-1----:R-:W-:Y:S01]  /*18d0*/  IADD3 R2, P1, R2, c[0x0][0x190], RZ ;  /* 0x0000640002027a10 */ /* 0x002fe20007f3e0ff */
[----:B--2---:R-:W-:-:S03]  /*18e0*/  CS2R R8, SRZ ;  /* 0x0000000000087805 */ /* 0x004fc6000001ff00 */
[----:B------:R-:W-:Y:S01]  /*18f0*/  IADD3.X R3, R3, c[0x0][0x194], RZ, P1, !PT ;  /* 0x0000650003037a10 */ /* 0x000fe20000ffe4ff */
[----:B---3--:R-:W-:Y:S01]  /*1900*/  CS2R R6, SRZ ;  /* 0x0000000000067805 */ /* 0x008fe2000001ff00 */
[----:B----4-:R-:W-:-:S05]  /*1910*/  IADD3 R4, R203, UR11, RZ ;  /* 0x0000000bcb047c10 */ /* 0x010fca000fffe0ff */
[----:B------:R-:W-:Y:S01]  /*1920*/  IMAD.SHL.U32 R4, R4, 0x10, RZ ;  /* 0x0000001004047824 */ /* 0x000fe200078e00ff */
[----:B------:R-:W-:-:S04]  /*1930*/  DEPBAR.LE SB0, 0x2 ;  /* 0x000080800000791a */ /* 0x000fc80000000000 */
[----:B------:R-:W-:Y:S06]  /*1940*/  BAR.SYNC.DEFER_BLOCKING 0x0 ;  /* 0x0000000000007b1d */ /* 0x000fec0000010000 */
[----:B------:R-:W1:Y:S04]  /*1950*/  LDSM.16.M88.4 R132, [R4] ;  /* 0x000000000484783b */ /* 0x000e680000000200 */
[----:B------:R-:W2:Y:S04]  /*1960*/  LDSM.16.M88.4 R152, [R4+0x1000] ;  /* 0x001000000498783b */ /* 0x000ea80000000200 */
[----:B------:R-:W3:Y:S04]  /*1970*/  LDSM.16.M88.4 R156, [R4+0x2000] ;  /* 0x00200000049c783b */ /* 0x000ee80000000200 */
[----:B------:R4:W1:Y:S04]  /*1980*/  LDSM.16.M88.4 R160, [R4+0x3000] ;  /* 0x0030000004a0783b */ /* 0x0008680000000200 */
[----:B------:R1:W1:Y:S04]  /*1990*/  LDSM.16.M88.4 R136, [R0+0x8000] ;  /* 0x008000000088783b */ /* 0x0002680000000200 */
[----:B------:R1:W1:Y:S04]  /*19a0*/  LDSM.16.M88.4 R140, [R0+0x9000] ;  /* 0x00900000008c783b */ /* 0x0002680000000200 */
[----:B------:R1:W1:Y:S04]  /*19b0*/  LDSM.16.M88.4 R144, [R0+0xa000] ;  /* 0x00a000000090783b */ /* 0x0002680000000200 */
[----:B------:R1:W1:Y:S01]  /*19c0*/  LDSM.16.M88.4 R148, [R0+0xb000] ;  /* 0x00b000000094783b */ /* 0x0002620000000200 */
[----:B----4-:R-:W-:Y:S01]  /*19d0*/  CS2R R4, SRZ ;  /* 0x0000000000047805 */ /* 0x010fe2000001ff00 */
[----:B------:R-:W-:Y:S05]  /*19e0*/  @!P3 BRA `(.L_x_25) ;  /* 0x000017800000b947 */ /* 0x000fea0003800000 */
[----:B-1----:R-:W-:Y:S01]  /*19f0*/  FSETP.GEU.AND P3, PT, |R163|, +INF , PT ;  /* 0x7f800000a300780b */ /* 0x002fe20003f6e200 */
[----:B------:R-:W-:Y:S01]  /*1a00*/  IMAD.MOV.U32 R0, RZ, RZ, 0x1000 ;  /* 0x00001000ff007424 */ /* 0x000fe200078e00ff */
[----:B------:R-:W-:Y:S01]  /*1a10*/  FSETP.GEU.AND P2, PT, |R162|, +INF , PT ;  /* 0x7f800000a200780b */ /* 0x000fe20003f4e200 */
[----:B------:R-:W-:Y:S01]  /*1a20*/  IMAD.SHL.U32 R198, R203, 0x10, RZ ;  /* 0x00000010cbc67824 */ /* 0x000fe200078e00ff */
[----:B------:R-:W-:Y:S01]  /*1a30*/  FSETP.GEU.AND P1, PT, |R161|, +INF , PT ;  /* 0x7f800000a100780b */ /* 0x000fe20003f2e200 */
[----:B------:R-:W-:Y:S01]  /*1a40*/  IMAD.MOV.U32 R103, RZ, RZ, RZ ;  /* 0x000000ffff677224 */ /* 0x000fe200078e00ff */
[----:B------:R-:W-:Y:S01]  /*1a50*/  FSETP.GEU.AND P0, PT, |R160|, +INF , PT ;  /* 0x7f800000a000780b */ /* 0x000fe20003f0e200 */
[----:B------:R-:W-:Y:S01]  /*1a60*/  UMOV UR16, URZ ;  /* 0x0000003f00107c82 */ /* 0x000fe20008000000 */
[----:B---3--:R-:W-:Y:S01]  /*1a70*/  FSETP.GEU.AND P6, PT, |R159|, +INF , PT ;  /* 0x7f8000009f00780b */ /* 0x008fe20003fce200 */
[----:B------:R-:W-:Y:S01]  /*1a80*/  ULEA UR12, UR12, 0x8000, 0x4 ;  /* 0x000080000c0c7891 */ /* 0x000fe2000f8e203f */
[----:B------:R-:W-:Y:S01]  /*1a90*/  FSETP.GEU.AND P5, PT, |R158|, +INF , PT ;  /* 0x7f8000009e00780b */ /* 0x000fe20003fae200 */
[----:B------:R-:W-:Y:S01]  /*1aa0*/  USHF.L.U32 UR11, UR11, 0x4, URZ ;  /* 0x000000040b0b7899 */ /* 0x000fe2000800063f */
[----:B------:R-:W-:Y:S01]  /*1ab0*/  FSETP.GEU.AND P4, PT, |R157|, +INF , PT ;  /* 0x7f8000009d00780b */ /* 0x000fe20003f8e200 */
[--C-:B------:R-:W-:Y:S01]  /*1ac0*/  @!P3 IMAD.IADD.U32 R163, R163, 0x1, R0.reuse ;  /* 0x00000001a3a3b824 */ /* 0x100fe200078e0000 */
[----:B------:R-:W-:Y:S01]  /*1ad0*/  FSETP.GEU.AND P3, PT, |R156|, +INF , PT ;  /* 0x7f8000009c00780b */ /* 0x000fe20003f6e200 */
[--C-:B------:R-:W-:Y:S01]  /*1ae0*/  @!P2 IMAD.IADD.U32 R162, R162, 0x1, R0.reuse ;  /* 0x00000001a2a2a824 */ /* 0x100fe200078e0000 */
[----:B--2---:R-:W-:Y:S01]  /*1af0*/  FSETP.GEU.AND P2, PT, |R155|, +INF , PT ;  /* 0x7f8000009b00780b */ /* 0x004fe20003f4e200 */
[--C-:B------:R-:W-:Y:S01]  /*1b00*/  @!P1 IMAD.IADD.U32 R161, R161, 0x1, R0.reuse ;  /* 0x00000001a1a19824 */ /* 0x100fe200078e0000 */
[----:B------:R-:W-:Y:S01]  /*1b10*/  FSETP.GEU.AND P1, PT, |R154|, +INF , PT ;  /* 0x7f8000009a00780b */ /* 0x000fe20003f2e200 */
        /* <DEDUP_REMOVED lines=45> */
[----:B------:R-:W-:Y:S01]  /*1df0*/  LOP3.LUT R198, R198, 0x20, RZ, 0x3c, !PT ;  /* 0x00000020c6c67812 */ /* 0x000fe200078e3cff */
[--C-:B------:R-:W-:Y:S01]  /*1e00*/  @!P5 IMAD.IADD.U32 R141, R141, 0x1, R0.reuse ;  /* 0x000000018d8dd824 */ /* 0x100fe200078e0000 */
[----:B------:R-:W-:Y:S01]  /*1e10*/  UMOV UR10, 0x180 ;  /* 0x00000180000a7882 */ /* 0x000fe20000000000 */
[--C-:B------:R-:W-:Y:S01]  /*1e20*/  @!P4 IMAD.IADD.U32 R140, R140, 0x1, R0.reuse ;  /* 0x000000018c8cc824 */ /* 0x100fe200078e0000 */
[----:B------:R-:W-:Y:S01]  /*1e30*/  UMOV UR9, 0x3 ;  /* 0x0000000300097882 */ /* 0x000fe20000000000 */
[--C-:B------:R-:W-:Y:S01]  /*1e40*/  @!P3 IMAD.IADD.U32 R139, R139, 0x1, R0.reuse ;  /* 0x000000018b8bb824 */ /* 0x100fe200078e0000 */
[----:B------:R-:W-:Y:S01]  /*1e50*/  UMOV UR8, 0x180 ;  /* 0x0000018000087882 */ /* 0x000fe20000000000 */
[----:B------:R-:W-:-:S02]  /*1e60*/  @!P2 IMAD.IADD.U32 R138, R138, 0x1, R0 ;  /* 0x000000018a8aa824 */ /* 0x000fc400078e0000 */
[--C-:B------:R-:W-:Y:S02]  /*1e70*/  @!P1 IMAD.IADD.U32 R137, R137, 0x1, R0.reuse ;  /* 0x0000000189899824 */ /* 0x100fe400078e0000 */
[----:B------:R-:W-:Y:S01]  /*1e80*/  @!P0 IMAD.IADD.U32 R136, R136, 0x1, R0 ;  /* 0x0000000188888824 */ /* 0x000fe200078e0000 */
[----:B------:R-:W-:Y:S01]  /*1e90*/  ISETP.NE.AND P0, PT, R199, RZ, PT ;  /* 0x000000ffc700720c */ /* 0x000fe20003f05270 */
[----:B------:R-:W-:-:S03]  /*1ea0*/  IMAD.SHL.U32 R0, R202, 0x10, RZ ;  /* 0x00000010ca007824 */ /* 0x000fc600078e00ff */
[----:B------:R-:W-:Y:S02]  /*1eb0*/  SEL R213, R213, RZ, P0 ;  /* 0x000000ffd5d57207 */ /* 0x000fe40000000000 */
[----:B------:R-:W-:Y:S02]  /*1ec0*/  LOP3.LUT R0, R0, 0x20, RZ, 0x3c, !PT ;  /* 0x0000002000007812 */ /* 0x000fe400078e3cff */
[----:B------:R-:W-:Y:S02]  /*1ed0*/  SEL R212, R212, RZ, P0 ;  /* 0x000000ffd4d47207 */ /* 0x000fe40000000000 */
[----:B------:R-:W-:Y:S02]  /*1ee0*/  MOV R208, c[0x0][0x18c] ;  /* 0x0000630000d07a02 */ /* 0x000fe40000000f00 */
[----:B------:R-:W-:Y:S02]  /*1ef0*/  MOV R206, c[0x0][0x1bc] ;  /* 0x00006f0000ce7a02 */ /* 0x000fe40000000f00 */
[----:B------:R-:W-:Y:S01]  /*1f00*/  MOV R207, c[0x0][0x188] ;  /* 0x0000620000cf7a02 */ /* 0x000fe20000000f00 */
[----:B------:R-:W-:Y:S01]  /*1f10*/  IMAD R210, R208, 0x3, RZ ;  /* 0x00000003d0d27824 */ /* 0x000fe200078e02ff */
[----:B------:R-:W-:Y:S01]  /*1f20*/  MOV R205, c[0x0][0x1b8] ;  /* 0x00006e0000cd7a02 */ /* 0x000fe20000000f00 */
[----:B------:R-:W-:Y:S01]  /*1f30*/  IMAD R209, R206, 0x3, RZ ;  /* 0x00000003ced17824 */ /* 0x000fe200078e02ff */
[----:B------:R-:W-:-:S02]  /*1f40*/  MOV R204, 0x1000 ;  /* 0x0000100000cc7802 */ /* 0x000fc40000000f00 */
.L_x_26:
[C---:B------:R-:W-:Y:S01]  /*1f50*/  HMMA.1688.F32.TF32 R4, R132.reuse, R136, R4 ;  /* 0x000000888404723c */ /* 0x040fe20000081004 */
[----:B------:R-:W-:Y:S01]  /*1f60*/  LDSM.16.M88.4 R168, [R0+UR12] ;  /* 0x0000000c00a8783b */ /* 0x000fe20008000200 */
[----:B------:R-:W-:Y:S02]  /*1f70*/  UIADD3 UR5, UR12, 0x80, URZ ;  /* 0x000000800c057890 */ /* 0x000fe4000fffe03f */
[----:B------:R-:W-:Y:S01]  /*1f80*/  UIADD3 UR4, UR11, 0x80, URZ ;  /* 0x000000800b047890 */ /* 0x000fe2000fffe03f */
[----:B------:R-:W-:Y:S01]  /*1f90*/  LOP3.LUT P0, RZ, R213, 0x1, RZ, 0xc0, !PT ;  /* 0x00000001d5ff7812 */ /* 0x000fe2000780c0ff */
[----:B------:R-:W-:Y:S01]  /*1fa0*/  IMAD.WIDE.U32 R216, R207, 0x3, R2 ;  /* 0x00000003cfd87825 */ /* 0x000fe200078e0002 */
[----:B------:R-:W-:Y:S01]  /*1fb0*/  IADD3 R220, P6, R2, c[0x0][0x188], RZ ;  /* 0x0000620002dc7a10 */ /* 0x000fe20007fde0ff */
[C---:B------:R-:W-:Y:S01]  /*1fc0*/  HMMA.1688.F32.TF32 R8, R132.reuse, R138, R8 ;  /* 0x0000008a8408723c */ /* 0x040fe20000081008 */
[----:B------:R-:W1:Y:S01]  /*1fd0*/  LDSM.16.M88.4 R164, [R198+UR11] ;  /* 0x0000000bc6a4783b */ /* 0x000e620008000200 */
[----:B------:R-:W-:Y:S02]  /*1fe0*/  UIADD3 UR16, UR16, 0x1, URZ ;  /* 0x0000000110107890 */ /* 0x000fe4000fffe03f */
[----:B------:R-:W-:Y:S01]  /*1ff0*/  IADD3.X R221, R3, c[0x0][0x18c], RZ, P6, !PT ;  /* 0x0000630003dd7a10 */ /* 0x000fe200037fe4ff */
[----:B------:R-:W-:Y:S01]  /*2000*/  UIADD3 UR9, UR9, 0x1, URZ ;  /* 0x0000000109097890 */ /* 0x000fe2000fffe03f */
[----:B------:R-:W-:Y:S01]  /*2010*/  LOP3.LUT P6, RZ, R212, 0x1, RZ, 0xc0, !PT ;  /* 0x00000001d4ff7812 */ /* 0x000fe200078cc0ff */
[----:B------:R-:W-:Y:S01]  /*2020*/  UISETP.NE.AND UP0, UPT, UR16, 0x4, UPT ;  /* 0x000000041000788c */ /* 0x000fe2000bf05270 */
[C---:B------:R-:W-:Y:S01]  /*2030*/  HMMA.1688.F32.TF32 R12, R132.reuse, R140, R12 ;  /* 0x0000008c840c723c */ /* 0x040fe2000008100c */
[----:B------:R-:W1:Y:S01]  /*2040*/  LDSM.16.M88.4 R172, [R0+UR12+0x1000] ;  /* 0x0010000c00ac783b */ /* 0x000e620008000200 */
[----:B------:R-:W-:Y:S02]  /*2050*/  UISETP.NE.AND UP1, UPT, UR9, 0x4, UPT ;  /* 0x000000040900788c */ /* 0x000fe4000bf25270 */
[----:B------:R-:W-:Y:S01]  /*2060*/  IADD3 R219, R201, UR10, RZ ;  /* 0x0000000ac9db7c10 */ /* 0x000fe2000fffe0ff */
[----:B------:R-:W-:Y:S01]  /*2070*/  UIADD3 UR7, UR10, 0x80, URZ ;  /* 0x000000800a077890 */ /* 0x000fe2000fffe03f */
[C---:B------:R-:W-:Y:S01]  /*2080*/  LOP3.LUT R214, R213.reuse, 0x2, RZ, 0xc0, !PT ;  /* 0x00000002d5d67812 */ /* 0x040fe200078ec0ff */
[----:B------:R-:W-:Y:S01]  /*2090*/  UIADD3 UR6, UR8, 0x80, URZ ;  /* 0x0000008008067890 */ /* 0x000fe2000fffe03f */
[C---:B------:R-:W-:Y:S01]  /*20a0*/  HMMA.1688.F32.TF32 R16, R132.reuse, R142, R16 ;  /* 0x0000008e8410723c */ /* 0x040fe20000081010 */
[----:B------:R-:W1:Y:S01]  /*20b0*/  LDSM.16.M88.4 R176, [R0+UR12+0x2000] ;  /* 0x0020000c00b0783b */ /* 0x000e620008000200 */
[----:B------:R-:W-:Y:S02]  /*20c0*/  @!UP0 UIADD3 UR5, UR12, -0x180, URZ ;  /* 0xfffffe800c058890 */ /* 0x000fe4000fffe03f */
[----:B------:R-:W-:Y:S01]  /*20d0*/  SHF.R.U32.HI R214, RZ, 0x1, R214 ;  /* 0x00000001ffd67819 */ /* 0x000fe200000116d6 */
[----:B------:R-:W-:Y:S01]  /*20e0*/  @!UP0 UIADD3 UR4, UR11, -0x180, URZ ;  /* 0xfffffe800b048890 */ /* 0x000fe2000fffe03f */
[C---:B------:R-:W-:Y:S01]  /*20f0*/  LOP3.LUT R215, R213.reuse, 0x4, RZ, 0xc0, !PT ;  /* 0x00000004d5d77812 */ /* 0x040fe200078ec0ff */
[----:B------:R-:W-:Y:S01]  /*2100*/  @!UP1 UIADD3 UR7, UR10, -0x180, URZ ;  /* 0xfffffe800a079890 */ /* 0x000fe2000fffe03f */
[C---:B------:R-:W-:Y:S01]  /*2110*/  HMMA.1688.F32.TF32 R20, R132.reuse, R144, R20 ;  /* 0x000000908414723c */ /* 0x040fe20000081014 */
[----:B------:R-:W1:Y:S01]  /*2120*/  LDSM.16.M88.4 R180, [R0+UR12+0x3000] ;  /* 0x0030000c00b4783b */ /* 0x000e620008000200 */
[----:B------:R-:W-:Y:S01]  /*2130*/  @!UP1 UIADD3 UR6, UR8, -0x180, URZ ;  /* 0xfffffe8008069890 */ /* 0x000fe2000fffe03f */
[----:B------:R-:W-:Y:S01]  /*2140*/  ISETP.NE.U32.AND P1, PT, R214, RZ, PT ;  /* 0x000000ffd600720c */ /* 0x000fe20003f25070 */
[----:B------:R-:W-:Y:S01]  /*2150*/  @!UP1 UMOV UR9, URZ ;  /* 0x0000003f00099c82 */ /* 0x000fe20008000000 */
[----:B------:R-:W-:Y:S01]  /*2160*/  SHF.R.U32.HI R215, RZ, 0x2, R215 ;  /* 0x00000002ffd77819 */ /* 0x000fe200000116d7 */
[----:B------:R-:W-:Y:S01]  /*2170*/  @!UP0 UMOV UR16, URZ ;  /* 0x0000003f00108c82 */ /* 0x000fe20008000000 */
[----:B------:R-:W-:Y:S01]  /*2180*/  LOP3.LUT R214, R213, 0x8, RZ, 0xc0, !PT ;  /* 0x00000008d5d67812 */ /* 0x000fe200078ec0ff */
[C---:B------:R-:W-:Y:S01]  /*2190*/  HMMA.1688.F32.TF32 R24, R132.reuse, R146, R24 ;  /* 0x000000928418723c */ /* 0x040fe20000081018 */
[----:B------:R-:W1:Y:S01]  /*21a0*/  LDSM.16.M88.4 R184, [R198+UR11+0x1000] ;  /* 0x0010000bc6b8783b */ /* 0x000e620008000200 */
[----:B------:R-:W-:Y:S01]  /*21b0*/  UMOV UR12, UR5 ;  /* 0x00000005000c7c82 */ /* 0x000fe20008000000 */
[----:B------:R-:W-:Y:S02]  /*21c0*/  ISETP.NE.U32.AND P4, PT, R215, RZ, PT ;  /* 0x000000ffd700720c */ /* 0x000fe40003f85070 */
[----:B------:R-:W-:Y:S02]  /*21d0*/  IADD3 R215, R201, UR8, RZ ;  /* 0x00000008c9d77c10 */ /* 0x000fe4000fffe0ff */
[----:B------:R-:W-:Y:S01]  /*21e0*/  SHF.R.U32.HI R214, RZ, 0x3, R214 ;  /* 0x00000003ffd67819 */ /* 0x000fe200000116d6 */
[C---:B------:R-:W-:Y:S01]  /*21f0*/  HMMA.1688.F32.TF32 R28, R132.reuse, R148, R28 ;  /* 0x00000094841c723c */ /* 0x040fe2000008101c */
[----:B------:R-:W2:Y:S02]  /*2200*/  LDSM.16.M88.4 R188, [R198+UR11+0x2000] ;  /* 0x0020000bc6bc783b */ /* 0x000ea40008000200 */
[----:B------:R-:W-:Y:S02]  /*2210*/  ISETP.NE.U32.AND P3, PT, R214, RZ, PT ;  /* 0x000000ffd600720c */ /* 0x000fe40003f65070 */
[C---:B------:R-:W-:Y:S02]  /*2220*/  LOP3.LUT R214, R212.reuse, 0x8, RZ, 0xc0, !PT ;  /* 0x00000008d4d67812 */ /* 0x040fe400078ec0ff */
[----:B------:R-:W-:Y:S01]  /*2230*/  LOP3.LUT R211, R212, 0x2, RZ, 0xc0, !PT ;  /* 0x00000002d4d37812 */ /* 0x000fe200078ec0ff */
[-C--:B------:R-:W-:Y:S01]  /*2240*/  HMMA.1688.F32.TF32 R32, R132, R150.reuse, R32 ;  /* 0x000000968420723c */ /* 0x080fe20000081020 */
[----:B------:R-:W2:Y:S01]  /*2250*/  LDSM.16.M88.4 R192, [R198+UR11+0x3000] ;  /* 0x0030000bc6c0783b */ /* 0x000ea20008000200 */
[----:B------:R-:W-:Y:S02]  /*2260*/  UMOV UR11, UR4 ;  /* 0x00000004000b7c82 */ /* 0x000fe40008000000 */
[----:B------:R-:W-:Y:S02]  /*2270*/  SHF.R.U32.HI R214, RZ, 0x3, R214 ;  /* 0x00000003ffd67819 */ /* 0x000fe400000116d6 */
[----:B------:R-:W-:Y:S02]  /*2280*/  SHF.R.U32.HI R211, RZ, 0x1, R211 ;  /* 0x00000001ffd37819 */ /* 0x000fe400000116d3 */
[C---:B------:R-:W-:Y:S01]  /*2290*/  HMMA.1688.F32.TF32 R36, R152.reuse, R150, R36 ;  /* 0x000000969824723c */ /* 0x040fe20000081024 */
[----:B------:R-:W-:Y:S01]  /*22a0*/  @!PT LDS RZ, [RZ] ;  /* 0x00000000fffff984 */ /* 0x000fe20000000800 */
[----:B------:R-:W-:Y:S01]  /*22b0*/  @!PT LDS RZ, [RZ] ;  /* 0x00000000fffff984 */ /* 0x000fe20000000800 */
[----:B------:R-:W-:Y:S01]  /*22c0*/  @!PT LDS RZ, [RZ] ;  /* 0x00000000fffff984 */ /* 0x000fe20000000800 */
[----:B------:R3:W-:Y:S03]  /*22d0*/  @P0 LDGSTS.E.BYPASS.LTC128B.128 [R215], [R2.64] ;  /* 0x0000000002d70fae */ /* 0x0007e6000b901d52 */
[----:B------:R-:W-:Y:S02]  /*22e0*/  ISETP.NE.U32.AND P5, PT, R211, RZ, PT ;  /* 0x000000ffd300720c */ /* 0x000fe40003fa5070 */
[----:B------:R-:W-:Y:S02]  /*22f0*/  IADD3 R222, P0, R196, c[0x0][0x1b8], RZ ;  /* 0x00006e00c4de7a10 */ /* 0x000fe40007f1e0ff */
[C---:B------:R-:W-:Y:S04]  /*2300*/  HMMA.1688.F32.TF32 R40, R152.reuse, R148, R40 ;  /* 0x000000949828723c */ /* 0x040fe80000081028 */
[----:B------:R-:W-:Y:S02]  /*2310*/  IADD3.X R223, R197, c[0x0][0x1bc], RZ, P0, !PT ;  /* 0x00006f00c5df7a10 */ /* 0x000fe400007fe4ff */
[C---:B------:R-:W-:Y:S02]  /*2320*/  LEA R224, P0, R207.reuse, R2, 0x1 ;  /* 0x00000002cfe07211 */ /* 0x040fe400078008ff */
[C---:B------:R-:W-:Y:S04]  /*2330*/  HMMA.1688.F32.TF32 R44, R152.reuse, R146, R44 ;  /* 0x00000092982c723c */ /* 0x040fe8000008102c */
[----:B------:R-:W-:Y:S02]  /*2340*/  LEA.HI.X R225, R207, R3, R208, 0x1, P0 ;  /* 0x00000003cfe17211 */ /* 0x000fe400000f0cd0 */
[----:B------:R-:W-:Y:S02]  /*2350*/  LEA R226, P0, R205, R196, 0x1 ;  /* 0x000000c4cde27211 */ /* 0x000fe400078008ff */
[C---:B------:R-:W-:Y:S04]  /*2360*/  HMMA.1688.F32.TF32 R48, R152.reuse, R144, R48 ;  /* 0x000000909830723c */ /* 0x040fe80000081030 */
[----:B---3--:R-:W-:Y:S01]  /*2370*/  IMAD.IADD R3, R217, 0x1, R210 ;  /* 0x00000001d9037824 */ /* 0x008fe200078e02d2 */
[----:B------:R-:W-:Y:S01]  /*2380*/  LEA.HI.X R227, R205, R197, R206, 0x1, P0 ;  /* 0x000000c5cde37211 */ /* 0x000fe200000f0cce */
[----:B------:R-:W-:Y:S01]  /*2390*/  @P3 IMAD.MOV.U32 R2, RZ, RZ, R216 ;  /* 0x000000ffff023224 */ /* 0x000fe200078e00d8 */
[----:B------:R-:W-:Y:S01]  /*23a0*/  LOP3.LUT R211, R212, 0x4, RZ, 0xc0, !PT ;  /* 0x00000004d4d37812 */ /* 0x000fe200078ec0ff */
[C---:B------:R-:W-:Y:S04]  /*23b0*/  HMMA.1688.F32.TF32 R52, R152.reuse, R142, R52 ;  /* 0x0000008e9834723c */ /* 0x040fe80000081034 */
[----:B------:R-:W-:Y:S04]  /*23c0*/  SHF.R.U32.HI R211, RZ, 0x2, R211 ;  /* 0x00000002ffd37819 */ /* 0x000fe800000116d3 */
[C---:B------:R-:W-:Y:S03]  /*23d0*/  HMMA.1688.F32.TF32 R56, R152.reuse, R140, R56 ;  /* 0x0000008c9838723c */ /* 0x040fe60000081038 */
[----:B------:R-:W-:Y:S02]  /*23e0*/  ISETP.NE.U32.AND P2, PT, R211, RZ, PT ;  /* 0x000000ffd300720c */ /* 0x000fe40003f45070 */
[----:B------:R-:W-:Y:S01]  /*23f0*/  IADD3 R211, R200, UR8, RZ ;  /* 0x00000008c8d37c10 */ /* 0x000fe2000fffe0ff */
[----:B------:R-:W-:Y:S02]  /*2400*/  UMOV UR8, UR6 ;  /* 0x0000000600087c82 */ /* 0x000fe40008000000 */
[C---:B------:R-:W-:Y:S02]  /*2410*/  HMMA.1688.F32.TF32 R60, R152.reuse, R138, R60 ;  /* 0x0000008a983c723c */ /* 0x040fe4000008103c */
[----:B------:R3:W-:Y:S01]  /*2420*/  @P1 LDGSTS.E.BYPASS.LTC128B.128 [R211], [R220.64] ;  /* 0x00000000dcd31fae */ /* 0x0007e2000b901d52 */
[----:B------:R-:W-:Y:S02]  /*2430*/  ISETP.NE.U32.AND P1, PT, R214, RZ, PT ;  /* 0x000000ffd600720c */ /* 0x000fe40003f25070 */
[----:B------:R-:W-:Y:S01]  /*2440*/  IADD3 R214, R200, UR10, RZ ;  /* 0x0000000ac8d67c10 */ /* 0x000fe2000fffe0ff */
[----:B------:R-:W-:Y:S02]  /*2450*/  UMOV UR10, UR7 ;  /* 0x00000007000a7c82 */ /* 0x000fe40008000000 */
[-C--:B------:R-:W-:Y:S02]  /*2460*/  HMMA.1688.F32.TF32 R64, R152, R136.reuse, R64 ;  /* 0x000000889840723c */ /* 0x080fe40000081040 */
[----:B------:R4:W-:Y:S01]  /*2470*/  @P6 LDGSTS.E.BYPASS.LTC128B.128 [R219+0x8000], [R196.64] ;  /* 0x08000000c4db6fae */ /* 0x0009e2000b901d52 */
[----:B-1----:R-:W-:Y:S05]  /*2480*/  FSETP.GEU.AND P6, PT, |R165|, +INF , PT ;  /* 0x7f800000a500780b */ /* 0x002fea0003fce200 */
[C---:B------:R-:W-:Y:S02]  /*2490*/  HMMA.1688.F32.TF32 R68, R156.reuse, R136, R68 ;  /* 0x000000889c44723c */ /* 0x040fe40000081044 */
[----:B------:R1:W-:Y:S02]  /*24a0*/  @P5 LDGSTS.E.BYPASS.LTC128B.128 [R214+0x8000], [R222.64] ;  /* 0x08000000ded65fae */ /* 0x0003e4000b901d52 */
[----:B------:R-:W-:Y:S04]  /*24b0*/  FSETP.GEU.AND P5, PT, |R166|, +INF , PT ;  /* 0x7f800000a600780b */ /* 0x000fe80003fae200 */
[C---:B------:R-:W-:Y:S02]  /*24c0*/  HMMA.1688.F32.TF32 R72, R156.reuse, R138, R72 ;  /* 0x0000008a9c48723c */ /* 0x040fe40000081048 */
[----:B------:R5:W-:Y:S01]  /*24d0*/  @P4 LDGSTS.E.BYPASS.LTC128B.128 [R215+0x1000], [R224.64] ;  /* 0x01000000e0d74fae */ /* 0x000be2000b901d52 */
[----:B------:R-:W-:Y:S01]  /*24e0*/  FSETP.GEU.AND P4, PT, |R167|, +INF , PT ;  /* 0x7f800000a700780b */ /* 0x000fe20003f8e200 */
[----:B------:R-:W-:Y:S01]  /*24f0*/  @!P6 IMAD.IADD.U32 R165, R165, 0x1, R204 ;  /* 0x00000001a5a5e824 */ /* 0x000fe200078e00cc */
[----:B------:R-:W-:Y:S01]  /*2500*/  FSETP.GEU.AND P6, PT, |R174|, +INF , PT ;  /* 0x7f800000ae00780b */ /* 0x000fe20003fce200 */
[----:B---3--:R-:W-:Y:S02]  /*2510*/  IMAD.WIDE.U32 R220, R205, 0x3, R196 ;  /* 0x00000003cddc7825 */ /* 0x008fe400078e00c4 */
[C---:B------:R-:W-:Y:S02]  /*2520*/  HMMA.1688.F32.TF32 R76, R156.reuse, R140, R76 ;  /* 0x0000008c9c4c723c */ /* 0x040fe4000008104c */
[----:B------:R3:W-:Y:S01]  /*2530*/  @P3 LDGSTS.E.BYPASS.LTC128B.128 [R211+0x1000], [R2.64] ;  /* 0x0100000002d33fae */ /* 0x0007e2000b901d52 */
[----:B------:R-:W-:Y:S01]  /*2540*/  FSETP.GEU.AND P3, PT, |R170|, +INF , PT ;  /* 0x7f800000aa00780b */ /* 0x000fe20003f6e200 */
[----:B------:R-:W-:Y:S02]  /*2550*/  IMAD.IADD R221, R221, 0x1, R209 ;  /* 0x00000001dddd7824 */ /* 0x000fe400078e02d1 */
[--C-:B------:R-:W-:Y:S01]  /*2560*/  @!P5 IMAD.IADD.U32 R166, R166, 0x1, R204.reuse ;  /* 0x00000001a6a6d824 */ /* 0x100fe200078e00cc */
[----:B------:R-:W-:Y:S01]  /*2570*/  FSETP.GEU.AND P5, PT, |R175|, +INF , PT ;  /* 0x7f800000af00780b */ /* 0x000fe20003fae200 */
[C---:B------:R-:W-:Y:S02]  /*2580*/  HMMA.1688.F32.TF32 R80, R156.reuse, R142, R80 ;  /* 0x0000008e9c50723c */ /* 0x040fe40000081050 */
[----:B------:R1:W-:Y:S02]  /*2590*/  @P2 LDGSTS.E.BYPASS.LTC128B.128 [R219+0x9000], [R226.64] ;  /* 0x09000000e2db2fae */ /* 0x0003e4000b901d52 */
[--C-:B------:R-:W-:Y:S01]  /*25a0*/  @!P4 IMAD.IADD.U32 R167, R167, 0x1, R204.reuse ;  /* 0x00000001a7a7c824 */ /* 0x100fe200078e00cc */
[----:B------:R-:W-:Y:S01]  /*25b0*/  FSETP.GEU.AND P4, PT, |R176|, +INF , PT ;  /* 0x7f800000b000780b */ /* 0x000fe20003f8e200 */
[--C-:B------:R-:W-:Y:S01]  /*25c0*/  @!P6 IMAD.IADD.U32 R174, R174, 0x1, R204.reuse ;  /* 0x00000001aeaee824 */ /* 0x100fe200078e00cc */
[----:B------:R-:W-:Y:S01]  /*25d0*/  FSETP.GEU.AND P6, PT, |R181|, +INF , PT ;  /* 0x7f800000b500780b */ /* 0x000fe20003fce200 */
[C---:B------:R-:W-:Y:S02]  /*25e0*/  HMMA.1688.F32.TF32 R84, R156.reuse, R144, R84 ;  /* 0x000000909c54723c */ /* 0x040fe40000081054 */
[----:B------:R1:W-:Y:S02]  /*25f0*/  @P1 LDGSTS.E.BYPASS.LTC128B.128 [R214+0x9000], [R220.64] ;  /* 0x09000000dcd61fae */ /* 0x0003e4000b901d52 */
[----:B----4-:R-:W-:Y:S01]  /*2600*/  IADD3 R196, P1, R220, c[0x0][0x1c0], RZ ;  /* 0x00007000dcc47a10 */ /* 0x010fe20007f3e0ff */
[--C-:B------:R-:W-:Y:S01]  /*2610*/  @!P3 IMAD.IADD.U32 R170, R170, 0x1, R204.reuse ;  /* 0x00000001aaaab824 */ /* 0x100fe200078e00cc */
[----:B-----5:R-:W-:Y:S01]  /*2620*/  LEA R215, R203, UR4, 0x4 ;  /* 0x00000004cbd77c11 */ /* 0x020fe2000f8e20ff */
[--C-:B------:R-:W-:Y:S01]  /*2630*/  @!P5 IMAD.IADD.U32 R175, R175, 0x1, R204.reuse ;  /* 0x00000001afafd824 */ /* 0x100fe200078e00cc */
[C---:B------:R-:W-:Y:S02]  /*2640*/  HMMA.1688.F32.TF32 R88, R156.reuse, R146, R88 ;  /* 0x000000929c58723c */ /* 0x040fe40000081058 */
[----:B------:R-:W0:Y:S01]  /*2650*/  LDGDEPBAR ;  /* 0x00000000000079af */ /* 0x000e220000000000 */
[----:B------:R-:W-:Y:S01]  /*2660*/  FSETP.GEU.AND P3, PT, |R177|, +INF , PT ;  /* 0x7f800000b100780b */ /* 0x000fe20003f6e200 */
[--C-:B------:R-:W-:Y:S01]  /*2670*/  @!P4 IMAD.IADD.U32 R176, R176, 0x1, R204.reuse ;  /* 0x00000001b0b0c824 */ /* 0x100fe200078e00cc */
[----:B---3--:R-:W-:Y:S01]  /*2680*/  IADD3 R211, R199, -0x1, RZ ;  /* 0xffffffffc7d37810 */ /* 0x008fe20007ffe0ff */
[--C-:B------:R-:W-:Y:S01]  /*2690*/  @!P6 IMAD.IADD.U32 R181, R181, 0x1, R204.reuse ;  /* 0x00000001b5b5e824 */ /* 0x100fe200078e00cc */
[----:B------:R-:W-:Y:S01]  /*26a0*/  IADD3 R2, P0, R216, c[0x0][0x190], RZ ;  /* 0x00006400d8027a10 */ /* 0x000fe20007f1e0ff */
[C---:B------:R-:W-:Y:S03]  /*26b0*/  HMMA.1688.F32.TF32 R92, R156.reuse, R148, R92 ;  /* 0x000000949c5c723c */ /* 0x040fe6000008105c */
[----:B------:R-:W-:Y:S02]  /*26c0*/  ISETP.NE.AND P2, PT, R211, RZ, PT ;  /* 0x000000ffd300720c */ /* 0x000fe40003f45270 */
[----:B------:R-:W-:Y:S02]  /*26d0*/  IADD3.X R3, R3, c[0x0][0x194], RZ, P0, !PT ;  /* 0x0000650003037a10 */ /* 0x000fe400007fe4ff */
[----:B------:R-:W-:Y:S01]  /*26e0*/  SEL R213, R213, RZ, P2 ;  /* 0x000000ffd5d57207 */ /* 0x000fe20001000000 */
[-C--:B------:R-:W-:Y:S03]  /*26f0*/  HMMA.1688.F32.TF32 R96, R156, R150.reuse, R96 ;  /* 0x000000969c60723c */ /* 0x080fe60000081060 */
[----:B------:R-:W-:Y:S01]  /*2700*/  FSETP.GEU.AND P0, PT, |R164|, +INF , PT ;  /* 0x7f800000a400780b */ /* 0x000fe20003f0e200 */
[--C-:B------:R-:W-:Y:S01]  /*2710*/  @!P3 IMAD.IADD.U32 R177, R177, 0x1, R204.reuse ;  /* 0x00000001b1b1b824 */ /* 0x100fe200078e00cc */
[----:B-1----:R-:W-:Y:S02]  /*2720*/  LEA R214, R202, UR5, 0x4 ;  /* 0x00000005cad67c11 */ /* 0x002fe4000f8e20ff */
[----:B------:R-:W-:Y:S01]  /*2730*/  SEL R212, R212, RZ, P2 ;  /* 0x000000ffd4d47207 */ /* 0x000fe20001000000 */
[C---:B------:R-:W-:Y:S01]  /*2740*/  HMMA.1688.F32.TF32 R100, R160.reuse, R150, R100 ;  /* 0x00000096a064723c */ /* 0x040fe20000081064 */
[----:B------:R-:W-:Y:S04]  /*2750*/  DEPBAR.LE SB0, 0x2 ;  /* 0x000080800000791a */ /* 0x000fe80000000000 */
[----:B------:R-:W-:Y:S01]  /*2760*/  BAR.SYNC.DEFER_BLOCKING 0x0 ;  /* 0x0000000000007b1d */ /* 0x000fe20000010000 */
[----:B------:R-:W-:Y:S02]  /*2770*/  FSETP.GEU.AND P2, PT, |R168|, +INF , PT ;  /* 0x7f800000a800780b */ /* 0x000fe40003f4e200 */
[C---:B------:R-:W-:Y:S05]  /*2780*/  HMMA.1688.F32.TF32 R104, R160.reuse, R148, R104 ;  /* 0x00000094a068723c */ /* 0x040fea0000081068 */
[----:B------:R-:W-:Y:S01]  /*2790*/  IADD3.X R197, R221, c[0x0][0x1c4], RZ, P1, !PT ;  /* 0x00007100ddc57a10 */ /* 0x000fe20000ffe4ff */
[--C-:B------:R-:W-:Y:S01]  /*27a0*/  @!P0 IMAD.IADD.U32 R164, R164, 0x1, R204.reuse ;  /* 0x00000001a4a48824 */ /* 0x100fe200078e00cc */
[----:B------:R-:W-:Y:S01]  /*27b0*/  FSETP.GEU.AND P1, PT, |R169|, +INF , PT ;  /* 0x7f800000a900780b */ /* 0x000fe20003f2e200 */
[C---:B------:R-:W-:Y:S03]  /*27c0*/  HMMA.1688.F32.TF32 R108, R160.reuse, R146, R108 ;  /* 0x00000092a06c723c */ /* 0x040fe6000008106c */
[----:B------:R-:W-:Y:S01]  /*27d0*/  FSETP.GEU.AND P0, PT, |R173|, +INF , PT ;  /* 0x7f800000ad00780b */ /* 0x000fe20003f0e200 */
[--C-:B------:R-:W-:Y:S01]  /*27e0*/  @!P2 IMAD.IADD.U32 R168, R168, 0x1, R204.reuse ;  /* 0x00000001a8a8a824 */ /* 0x100fe200078e00cc */
[----:B------:R-:W-:Y:S02]  /*27f0*/  FSETP.GEU.AND P2, PT, |R171|, +INF , PT ;  /* 0x7f800000ab00780b */ /* 0x000fe40003f4e200 */
[----:B------:R-:W-:Y:S01]  /*2800*/  FSETP.GEU.AND P5, PT, |R182|, +INF , PT ;  /* 0x7f800000b600780b */ /* 0x000fe20003fae200 */
[C---:B------:R-:W-:Y:S03]  /*2810*/  HMMA.1688.F32.TF32 R112, R160.reuse, R144, R112 ;  /* 0x00000090a070723c */ /* 0x040fe60000081070 */
[----:B------:R-:W-:Y:S01]  /*2820*/  FSETP.GEU.AND P4, PT, |R183|, +INF , PT ;  /* 0x7f800000b700780b */ /* 0x000fe20003f8e200 */
[--C-:B------:R-:W-:Y:S01]  /*2830*/  @!P1 IMAD.IADD.U32 R169, R169, 0x1, R204.reuse ;  /* 0x00000001a9a99824 */ /* 0x100fe200078e00cc */
[----:B------:R-:W-:Y:S02]  /*2840*/  FSETP.GEU.AND P1, PT, |R172|, +INF , PT ;  /* 0x7f800000ac00780b */ /* 0x000fe40003f2e200 */
[----:B------:R-:W-:Y:S01]  /*2850*/  FSETP.GEU.AND P3, PT, |R184|, +INF , PT ;  /* 0x7f800000b800780b */ /* 0x000fe20003f6e200 */
[C---:B------:R-:W-:Y:S03]  /*2860*/  HMMA.1688.F32.TF32 R116, R160.reuse, R142, R116 ;  /* 0x0000008ea074723c */ /* 0x040fe60000081074 */
[----:B--2---:R-:W-:Y:S01]  /*2870*/  FSETP.GEU.AND P6, PT, |R189|, +INF , PT ;  /* 0x7f800000bd00780b */ /* 0x004fe20003fce200 */
[--C-:B------:R-:W-:Y:S01]  /*2880*/  @!P2 IMAD.IADD.U32 R171, R171, 0x1, R204.reuse ;  /* 0x00000001ababa824 */ /* 0x100fe200078e00cc */
[----:B------:R-:W-:Y:S01]  /*2890*/  FSETP.GEU.AND P2, PT, |R178|, +INF , PT ;  /* 0x7f800000b200780b */ /* 0x000fe20003f4e200 */
[--C-:B------:R-:W-:Y:S01]  /*28a0*/  @!P0 IMAD.IADD.U32 R173, R173, 0x1, R204.reuse ;  /* 0x00000001adad8824 */ /* 0x100fe200078e00cc */
[----:B------:R-:W-:Y:S01]  /*28b0*/  FSETP.GEU.AND P0, PT, |R180|, +INF , PT ;  /* 0x7f800000b400780b */ /* 0x000fe20003f0e200 */
[C---:B------:R-:W-:Y:S04]  /*28c0*/  HMMA.1688.F32.TF32 R120, R160.reuse, R140, R120 ;  /* 0x0000008ca078723c */ /* 0x040fe80000081078 */
        /* <DEDUP_REMOVED lines=9> */
[----:B------:R-:W-:Y:S04]  /*2960*/  HMMA.1688.F32.TF32 R128, R160, R136, R128 ;  /* 0x00000088a080723c */ /* 0x000fe80000081080 */
[--C-:B------:R-:W-:Y:S01]  /*2970*/  @!P1 IMAD.IADD.U32 R179, R179, 0x1, R204.reuse ;  /* 0x00000001b3b39824 */ /* 0x100fe200078e00cc */
[----:B------:R-:W-:Y:S01]  /*2980*/  FSETP.GEU.AND P1, PT, |R186|, +INF , PT ;  /* 0x7f800000ba00780b */ /* 0x000fe20003f2e200 */
[----:B------:R-:W-:Y:S01]  /*2990*/  @!P4 IMAD.IADD.U32 R183, R183, 0x1, R204 ;  /* 0x00000001b7b7c824 */ /* 0x000fe200078e00cc */
[----:B------:R-:W-:-:S01]  /*29a0*/  FSETP.GEU.AND P4, PT, |R191|, +INF , PT ;  /* 0x7f800000bf00780b */ /* 0x000fc20003f8e200 */
[C---:B------:R-:W-:Y:S05]  /*29b0*/  HMMA.1688.F32.TF32 R4, R164.reuse, R168, R4 ;  /* 0x000000a8a404723c */ /* 0x040fea0000081004 */
[--C-:B------:R-:W-:Y:S01]  /*29c0*/  @!P3 IMAD.IADD.U32 R184, R184, 0x1, R204.reuse ;  /* 0x00000001b8b8b824 */ /* 0x100fe200078e00cc */
[----:B------:R-:W-:Y:S01]  /*29d0*/  FSETP.GEU.AND P3, PT, |R192|, +INF , PT ;  /* 0x7f800000c000780b */ /* 0x000fe20003f6e200 */
[--C-:B------:R-:W-:Y:S01]  /*29e0*/  @!P2 IMAD.IADD.U32 R185, R185, 0x1, R204.reuse ;  /* 0x00000001b9b9a824 */ /* 0x100fe200078e00cc */
[C---:B------:R-:W-:Y:S03]  /*29f0*/  HMMA.1688.F32.TF32 R8, R164.reuse, R170, R8 ;  /* 0x000000aaa408723c */ /* 0x040fe60000081008 */
[----:B------:R-:W-:Y:S01]  /*2a00*/  FSETP.GEU.AND P2, PT, |R193|, +INF , PT ;  /* 0x7f800000c100780b */ /* 0x000fe20003f4e200 */
[--C-:B------:R-:W-:Y:S01]  /*2a10*/  @!P1 IMAD.IADD.U32 R186, R186, 0x1, R204.reuse ;  /* 0x00000001baba9824 */ /* 0x100fe200078e00cc */
[----:B------:R-:W-:Y:S01]  /*2a20*/  FSETP.GEU.AND P1, PT, |R194|, +INF , PT ;  /* 0x7f800000c200780b */ /* 0x000fe20003f2e200 */
[--C-:B------:R-:W-:Y:S01]  /*2a30*/  @!P0 IMAD.IADD.U32 R187, R187, 0x1, R204.reuse ;  /* 0x00000001bbbb8824 */ /* 0x100fe200078e00cc */
[----:B------:R-:W-:Y:S01]  /*2a40*/  FSETP.GEU.AND P0, PT, |R188|, +INF , PT ;  /* 0x7f800000bc00780b */ /* 0x000fe20003f0e200 */
[C---:B------:R-:W-:Y:S01]  /*2a50*/  HMMA.1688.F32.TF32 R12, R164.reuse, R172, R12 ;  /* 0x000000aca40c723c */ /* 0x040fe2000008100c */
[----:B------:R-:W1:Y:S03]  /*2a60*/  LDSM.16.M88.4 R136, [R214] ;  /* 0x00000000d688783b */ /* 0x000e660000000200 */
[--C-:B------:R-:W-:Y:S02]  /*2a70*/  @!P6 IMAD.IADD.U32 R189, R189, 0x1, R204.reuse ;  /* 0x00000001bdbde824 */ /* 0x100fe400078e00cc */
[--C-:B------:R-:W-:Y:S02]  /*2a80*/  @!P5 IMAD.IADD.U32 R190, R190, 0x1, R204.reuse ;  /* 0x00000001bebed824 */ /* 0x100fe400078e00cc */
[C---:B------:R-:W-:Y:S01]  /*2a90*/  HMMA.1688.F32.TF32 R16, R164.reuse, R174, R16 ;  /* 0x000000aea410723c */ /* 0x040fe20000081010 */
[----:B------:R-:W-:Y:S03]  /*2aa0*/  LDSM.16.M88.4 R144, [R214+0x2000] ;  /* 0x00200000d690783b */ /* 0x000fe60000000200 */
[--C-:B------:R-:W-:Y:S01]  /*2ab0*/  @!P0 IMAD.IADD.U32 R188, R188, 0x1, R204.reuse ;  /* 0x00000001bcbc8824 */ /* 0x100fe200078e00cc */
[----:B------:R-:W-:Y:S01]  /*2ac0*/  FSETP.GEU.AND P0, PT, |R195|, +INF , PT ;  /* 0x7f800000c300780b */ /* 0x000fe20003f0e200 */
[--C-:B------:R-:W-:Y:S02]  /*2ad0*/  @!P4 IMAD.IADD.U32 R191, R191, 0x1, R204.reuse ;  /* 0x00000001bfbfc824 */ /* 0x100fe400078e00cc */
[C---:B------:R-:W-:Y:S01]  /*2ae0*/  HMMA.1688.F32.TF32 R20, R164.reuse, R176, R20 ;  /* 0x000000b0a414723c */ /* 0x040fe20000081014 */
[----:B------:R-:W-:Y:S03]  /*2af0*/  LDSM.16.M88.4 R132, [R215] ;  /* 0x00000000d784783b */ /* 0x000fe60000000200 */
[--C-:B------:R-:W-:Y:S02]  /*2b00*/  @!P3 IMAD.IADD.U32 R192, R192, 0x1, R204.reuse ;  /* 0x00000001c0c0b824 */ /* 0x100fe400078e00cc */
[--C-:B------:R-:W-:Y:S02]  /*2b10*/  @!P2 IMAD.IADD.U32 R193, R193, 0x1, R204.reuse ;  /* 0x00000001c1c1a824 */ /* 0x100fe400078e00cc */
[C---:B------:R-:W-:Y:S01]  /*2b20*/  HMMA.1688.F32.TF32 R24, R164.reuse, R178, R24 ;  /* 0x000000b2a418723c */ /* 0x040fe20000081018 */
[----:B------:R-:W1:Y:S03]  /*2b30*/  LDSM.16.M88.4 R140, [R214+0x1000] ;  /* 0x00100000d68c783b */ /* 0x000e660000000200 */
[--C-:B------:R-:W-:Y:S02]  /*2b40*/  @!P1 IMAD.IADD.U32 R194, R194, 0x1, R204.reuse ;  /* 0x00000001c2c29824 */ /* 0x100fe400078e00cc */
[--C-:B------:R-:W-:Y:S02]  /*2b50*/  @!P0 IMAD.IADD.U32 R195, R195, 0x1, R204.reuse ;  /* 0x00000001c3c38824 */ /* 0x100fe400078e00cc */
[C---:B------:R-:W-:Y:S01]  /*2b60*/  HMMA.1688.F32.TF32 R28, R164.reuse, R180, R28 ;  /* 0x000000b4a41c723c */ /* 0x040fe2000008101c */
[----:B------:R-:W1:Y:S07]  /*2b70*/  LDSM.16.M88.4 R148, [R214+0x3000] ;  /* 0x00300000d694783b */ /* 0x000e6e0000000200 */
[-C--:B------:R-:W-:Y:S01]  /*2b80*/  HMMA.1688.F32.TF32 R32, R164, R182.reuse, R32 ;  /* 0x000000b6a420723c */ /* 0x080fe20000081020 */
[----:B------:R-:W1:Y:S07]  /*2b90*/  LDSM.16.M88.4 R152, [R215+0x1000] ;  /* 0x00100000d798783b */ /* 0x000e6e0000000200 */
[C---:B------:R-:W-:Y:S01]  /*2ba0*/  HMMA.1688.F32.TF32 R36, R184.reuse, R182, R36 ;  /* 0x000000b6b824723c */ /* 0x040fe20000081024 */
[----:B------:R-:W2:Y:S07]  /*2bb0*/  LDSM.16.M88.4 R156, [R215+0x2000] ;  /* 0x00200000d79c783b */ /* 0x000eae0000000200 */
[C---:B------:R-:W-:Y:S01]  /*2bc0*/  HMMA.1688.F32.TF32 R40, R184.reuse, R180, R40 ;  /* 0x000000b4b828723c */ /* 0x040fe20000081028 */
[----:B------:R-:W2:Y:S07]  /*2bd0*/  LDSM.16.M88.4 R160, [R215+0x3000] ;  /* 0x00300000d7a0783b */ /* 0x000eae0000000200 */
[C---:B------:R-:W-:Y:S08]  /*2be0*/  HMMA.1688.F32.TF32 R44, R184.reuse, R178, R44 ;  /* 0x000000b2b82c723c */ /* 0x040ff0000008102c */
[C---:B------:R-:W-:Y:S08]  /*2bf0*/  HMMA.1688.F32.TF32 R48, R184.reuse, R176, R48 ;  /* 0x000000b0b830723c */ /* 0x040ff00000081030 */
[C---:B------:R-:W-:Y:S03]  /*2c00*/  HMMA.1688.F32.TF32 R52, R184.reuse, R174, R52 ;  /* 0x000000aeb834723c */ /* 0x040fe60000081034 */
[----:B-1----:R-:W-:Y:S02]  /*2c10*/  FSETP.GEU.AND P0, PT, |R138|, +INF , PT ;  /* 0x7f8000008a00780b */ /* 0x002fe40003f0e200 */
[----:B------:R-:W-:Y:S02]  /*2c20*/  FSETP.GEU.AND P1, PT, |R137|, +INF , PT ;  /* 0x7f8000008900780b */ /* 0x000fe40003f2e200 */
[----:B------:R-:W-:Y:S01]  /*2c30*/  FSETP.GEU.AND P2, PT, |R136|, +INF , PT ;  /* 0x7f8000008800780b */ /* 0x000fe20003f4e200 */
[C---:B------:R-:W-:Y:S03]  /*2c40*/  HMMA.1688.F32.TF32 R56, R184.reuse, R172, R56 ;  /* 0x000000acb838723c */ /* 0x040fe60000081038 */
[----:B------:R-:W-:Y:S02]  /*2c50*/  FSETP.GEU.AND P6, PT, |R139|, +INF , PT ;  /* 0x7f8000008b00780b */ /* 0x000fe40003fce200 */
[----:B------:R-:W-:Y:S02]  /*2c60*/  FSETP.GEU.AND P5, PT, |R140|, +INF , PT ;  /* 0x7f8000008c00780b */ /* 0x000fe40003fae200 */
[----:B------:R-:W-:Y:S01]  /*2c70*/  FSETP.GEU.AND P4, PT, |R141|, +INF , PT ;  /* 0x7f8000008d00780b */ /* 0x000fe20003f8e200 */
[C---:B------:R-:W-:Y:S03]  /*2c80*/  HMMA.1688.F32.TF32 R60, R184.reuse, R170, R60 ;  /* 0x000000aab83c723c */ /* 0x040fe6000008103c */
[----:B------:R-:W-:Y:S01]  /*2c90*/  FSETP.GEU.AND P3, PT, |R142|, +INF , PT ;  /* 0x7f8000008e00780b */ /* 0x000fe20003f6e200 */
[--C-:B------:R-:W-:Y:S01]  /*2ca0*/  @!P0 IMAD.IADD.U32 R138, R138, 0x1, R204.reuse ;  /* 0x000000018a8a8824 */ /* 0x100fe200078e00cc */
[----:B------:R-:W-:Y:S01]  /*2cb0*/  FSETP.GEU.AND P0, PT, |R145|, +INF , PT ;  /* 0x7f8000009100780b */ /* 0x000fe20003f0e200 */
[--C-:B------:R-:W-:Y:S01]  /*2cc0*/  @!P1 IMAD.IADD.U32 R137, R137, 0x1, R204.reuse ;  /* 0x0000000189899824 */ /* 0x100fe200078e00cc */
[----:B------:R-:W-:Y:S01]  /*2cd0*/  FSETP.GEU.AND P1, PT, |R144|, +INF , PT ;  /* 0x7f8000009000780b */ /* 0x000fe20003f2e200 */
[-C--:B------:R-:W-:Y:S04]  /*2ce0*/  HMMA.1688.F32.TF32 R64, R184, R168.reuse, R64 ;  /* 0x000000a8b840723c */ /* 0x080fe80000081040 */
        /* <DEDUP_REMOVED lines=26> */
[----:B--2---:R-:W-:Y:S01]  /*2e90*/  FSETP.GEU.AND P0, PT, |R157|, +INF , PT ;  /* 0x7f8000009d00780b */ /* 0x004fe20003f0e200 */
        /* <DEDUP_REMOVED lines=16> */
[----:B------:R-:W-:Y:S01]  /*2fa0*/  ISETP.GT.AND P0, PT, R199, -0x2, PT ;  /* 0xfffffffec700780c */ /* 0x000fe20003f04270 */
        /* <DEDUP_REMOVED lines=16> */
[----:B------:R-:W-:Y:S02]  /*30b0*/  IMAD.MOV.U32 R199, RZ, RZ, R211 ;  /* 0x000000ffffc77224 */ /* 0x000fe400078e00d3 */
[--C-:B------:R-:W-:Y:S02]  /*30c0*/  @!P6 IMAD.IADD.U32 R158, R158, 0x1, R204.reuse ;  /* 0x000000019e9ee824 */ /* 0x100fe400078e00cc */
[C---:B------:R-:W-:Y:S04]  /*30d0*/  HMMA.1688.F32.TF32 R116, R192.reuse, R174, R116 ;  /* 0x000000aec074723c */ /* 0x040fe80000081074 */
[--C-:B------:R-:W-:Y:S02]  /*30e0*/  @!P5 IMAD.IADD.U32 R159, R159, 0x1, R204.reuse ;  /* 0x000000019f9fd824 */ /* 0x100fe400078e00cc */
[--C-:B------:R-:W-:Y:S02]  /*30f0*/  @!P4 IMAD.IADD.U32 R160, R160, 0x1, R204.reuse ;  /* 0x00000001a0a0c824 */ /* 0x100fe400078e00cc */
[C---:B------:R-:W-:Y:S04]  /*3100*/  HMMA.1688.F32.TF32 R120, R192.reuse, R172, R120 ;  /* 0x000000acc078723c */ /* 0x040fe80000081078 */
[--C-:B------:R-:W-:Y:S02]  /*3110*/  @!P3 IMAD.IADD.U32 R161, R161, 0x1, R204.reuse ;  /* 0x00000001a1a1b824 */ /* 0x100fe400078e00cc */
[--C-:B------:R-:W-:Y:S02]  /*3120*/  @!P2 IMAD.IADD.U32 R162, R162, 0x1, R204.reuse ;  /* 0x00000001a2a2a824 */ /* 0x100fe400078e00cc */
[C---:B------:R-:W-:Y:S04]  /*3130*/  HMMA.1688.F32.TF32 R124, R192.reuse, R170, R124 ;  /* 0x000000aac07c723c */ /* 0x040fe8000008107c */
[----:B------:R-:W-:Y:S04]  /*3140*/  @!P1 IMAD.IADD.U32 R163, R163, 0x1, R204 ;  /* 0x00000001a3a39824 */ /* 0x000fe800078e00cc */
[----:B------:R-:W-:Y:S01]  /*3150*/  HMMA.1688.F32.TF32 R128, R192, R168, R128 ;  /* 0x000000a8c080723c */ /* 0x000fe20000081080 */
[----:B------:R-:W-:-:S10]  /*3160*/  @P0 BRA `(.L_x_26) ;  /* 0xffffede000000947 */ /* 0x000fd4000383ffff */
.L_x_25:
[----:B------:R-:W0:Y:S01]  /*3170*/  LDGDEPBAR ;  /* 0x00000000000079af */ /* 0x000e220000000000 */
[----:B------:R-:W-:-:S03]  /*3180*/  ISETP.NE.U32.AND P0, PT, RZ, c[0x0][0x298], PT ;  /* 0x0000a600ff007a0c */ /* 0x000fc60003f05070 */
[----:B------:R-:W0:Y:S01]  /*3190*/  LDGDEPBAR ;  /* 0x00000000000079af */ /* 0x000e220000000000 */
[----:B------:R-:W-:Y:S01]  /*31a0*/  ISETP.NE.AND.EX P0, PT, RZ, c[0x0][0x29c], PT, P0 ;  /* 0x0000a700ff007a0c */ /* 0x000fe20003f05300 */
[----:B------:R-:W-:-:S04]  /*31b0*/  DEPBAR.LE SB0, 0x0 ;  /* 0x000080000000791a */ /* 0x000fc80000000000 */
[----:B------:R-:W-:Y:S08]  /*31c0*/  BAR.SYNC.DEFER_BLOCKING 0x0 ;  /* 0x0000000000007b1d */ /* 0x000ff00000010000 */
[----:B------:R-:W-:Y:S05]  /*31d0*/  @!P0 BRA `(.L_x_27) ;  /* 0x0000008000008947 */ /* 0x000fea0003800000 */
[----:B------:R-:W-:Y:S02]  /*31e0*/  IMAD.MOV.U32 R164, RZ, RZ, c[0x0][0x298] ;  /* 0x0000a600ffa47624 */ /* 0x000fe400078e00ff */
[----:B------:R-:W-:-:S06]  /*31f0*/  IMAD.MOV.U32 R165, RZ, RZ, c[0x0][0x29c] ;  /* 0x0000a700ffa57624 */ /* 0x000fcc00078e00ff */
[----:B------:R-:W4:Y:S02]  /*3200*/  LDG.E.64 R164, [R164.64] ;  /* 0x00000012a4a47981 */ /* 0x000f24000c1e1b00 */
[----:B----4-:R-:W-:-:S04]  /*3210*/  ISETP.NE.U32.AND P0, PT, R164, RZ, PT ;  /* 0x000000ffa400720c */ /* 0x010fc80003f05070 */
[----:B------:R-:W-:-:S13]  /*3220*/  ISETP.NE.AND.EX P0, PT, R165, RZ, PT, P0 ;  /* 0x000000ffa500720c */ /* 0x000fda0003f05300 */
[----:B------:R-:W-:Y:S05]  /*3230*/  @!P0 BRA `(.L_x_27) ;  /* 0x0000002000008947 */ /* 0x000fea0003800000 */
[----:B------:R4:W5:Y:S01]  /*3240*/  LD.E R164, [R164.64] ;  /* 0x00000012a4a47980 */ /* 0x000962000c101900 */
[----:B------:R-:W-:Y:S05]  /*3250*/  BRA `(.L_x_28) ;  /* 0x0000008000007947 */ /* 0x000fea0003800000 */
.L_x_27:
[----:B------:R-:W-:-:S04]  /*3260*/  ISETP.NE.U32.AND P0, PT, RZ, c[0x0][0x288], PT ;  /* 0x0000a200ff007a0c */ /* 0x000fc80003f05070 */
[----:B------:R-:W-:-:S13]  /*3270*/  ISETP.NE.AND.EX P0, PT, RZ, c[0x0][0x28c], PT, P0 ;  /* 0x0000a300ff007a0c */ /* 0x000fda0003f05300 */
[----:B------:R-:W-:Y:S05]  /*3280*/  @!P0 BRA `(.L_x_29) ;  /* 0x0000004000008947 */ /* 0x000fea0003800000 */
[----:B------:R-:W-:Y:S02]  /*3290*/  MOV R164, c[0x0][0x288] ;  /* 0x0000a20000a47a02 */ /* 0x000fe40000000f00 */
[----:B------:R-:W-:-:S05]  /*32a0*/  MOV R165, c[0x0][0x28c] ;  /* 0x0000a30000a57a02 */ /* 0x000fca0000000f00 */
[----:B------:R4:W5:Y:S01]  /*32b0*/  LDG.E R164, [R164.64] ;  /* 0x00000012a4a47981 */ /* 0x000962000c1e1900 */
[----:B------:R-:W-:Y:S05]  /*32c0*/  BRA `(.L_x_28) ;  /* 0x0000001000007947 */ /* 0x000fea0003800000 */
.L_x_29:
[----:B------:R-:W-:Y:S02]  /*32d0*/  MOV R164, c[0x0][0x280] ;  /* 0x0000a00000a47a02 */ /* 0x000fe40000000f00 */
.L_x_28:
[----:B------:R-:W-:-:S04]  /*32e0*/  ISETP.NE.U32.AND P0, PT, RZ, c[0x0][0x2a0], PT ;  /* 0x0000a800ff007a0c */ /* 0x000fc80003f05070 */
[----:B------:R-:W-:-:S13]  /*32f0*/  ISETP.NE.AND.EX P0, PT, RZ, c[0x0][0x2a4], PT, P0 ;  /* 0x0000a900ff007a0c */ /* 0x000fda0003f05300 */
[----:B------:R-:W-:Y:S05]  /*3300*/  @!P0 BRA `(.L_x_30) ;  /* 0x0000008000008947 */ /* 0x000fea0003800000 */
[----:B------:R-:W-:Y:S02]  /*3310*/  IMAD.MOV.U32 R2, RZ, RZ, c[0x0][0x2a0] ;  /* 0x0000a800ff027624 */ /* 0x000fe400078e00ff */
[----:B------:R-:W-:-:S06]  /*3320*/  IMAD.MOV.U32 R3, RZ, RZ, c[0x0][0x2a4] ;  /* 0x0000a900ff037624 */ /* 0x000fcc00078e00ff */
[----:B----4-:R-:W4:Y:S02]  /*3330*/  LDG.E.64 R2, [R2.64] ;  /* 0x0000001202027981 */ /* 0x010f24000c1e1b00 */
[----:B----4-:R-:W-:-:S04]  /*3340*/  ISETP.NE.U32.AND P0, PT, R2, RZ, PT ;  /* 0x000000ff0200720c */ /* 0x010fc80003f05070 */
[----:B------:R-:W-:-:S13]  /*3350*/  ISETP.NE.AND.EX P0, PT, R3, RZ, PT, P0 ;  /* 0x000000ff0300720c */ /* 0x000fda0003f05300 */
[----:B------:R-:W-:Y:S05]  /*3360*/  @!P0 BRA `(.L_x_30) ;  /* 0x0000002000008947 */ /* 0x000fea0003800000 */
[----:B------:R4:W5:Y:S01]  /*3370*/  LD.E R165, [R2.64] ;  /* 0x0000001202a57980 */ /* 0x000962000c101900 */
[----:B------:R-:W-:Y:S05]  /*3380*/  BRA `(.L_x_31) ;  /* 0x0000008000007947 */ /* 0x000fea0003800000 */
.L_x_30:
[----:B------:R-:W-:-:S04]  /*3390*/  ISETP.NE.U32.AND P0, PT, RZ, c[0x0][0x290], PT ;  /* 0x0000a400ff007a0c */ /* 0x000fc80003f05070 */
[----:B------:R-:W-:-:S13]  /*33a0*/  ISETP.NE.AND.EX P0, PT, RZ, c[0x0][0x294], PT, P0 ;  /* 0x0000a500ff007a0c */ /* 0x000fda0003f05300 */
[----:B------:R-:W-:Y:S05]  /*33b0*/  @!P0 BRA `(.L_x_32) ;  /* 0x0000004000008947 */ /* 0x000fea0003800000 */
[----:B------:R-:W-:Y:S02]  /*33c0*/  MOV R2, c[0x0][0x290] ;  /* 0x0000a40000027a02 */ /* 0x000fe40000000f00 */
[----:B------:R-:W-:-:S05]  /*33d0*/  MOV R3, c[0x0][0x294] ;  /* 0x0000a50000037a02 */ /* 0x000fca0000000f00 */
[----:B----4-:R4:W5:Y:S01]  /*33e0*/  LDG.E R165, [R2.64] ;  /* 0x0000001202a57981 */ /* 0x010962000c1e1900 */
[----:B------:R-:W-:Y:S05]  /*33f0*/  BRA `(.L_x_31) ;  /* 0x0000001000007947 */ /* 0x000fea0003800000 */
.L_x_32:
[----:B----4-:R-:W-:Y:S02]  /*3400*/  MOV R165, c[0x0][0x284] ;  /* 0x0000a10000a57a02 */ /* 0x010fe40000000f00 */
.L_x_31:
[----:B-1----:R-:W1:Y:S01]  /*3410*/  S2R R133, SR_TID.X ;  /* 0x0000000000857919 */ /* 0x002e620000002100 */
[----:B------:R-:W4:Y:S01]  /*3420*/  S2UR UR6, SR_CTAID.Y ;  /* 0x00000000000679c3 */ /* 0x000f220000002600 */
[----:B------:R-:W-:Y:S01]  /*3430*/  ULDC UR4, c[0x0][0x178] ;  /* 0x00005e0000047ab9 */ /* 0x000fe20000000800 */
[----:B------:R-:W-:Y:S01]  /*3440*/  ISETP.NE.U32.AND P4, PT, RZ, c[0x0][0x220], PT ;  /* 0x00008800ff007a0c */ /* 0x000fe20003f85070 */
[----:B------:R-:W3:Y:S01]  /*3450*/  S2R R0, SR_CTAID.X ;  /* 0x0000000000007919 */ /* 0x000ee20000002500 */
[----:B------:R-:W-:Y:S01]  /*3460*/  UMOV UR5, 0xffffffff ;  /* 0xffffffff00057882 */ /* 0x000fe20000000000 */
[----:B------:R-:W-:Y:S01]  /*3470*/  ISETP.NE.U32.AND P6, PT, RZ, c[0x0][0x270], PT ;  /* 0x00009c00ff007a0c */ /* 0x000fe20003fc5070 */
[----:B------:R-:W-:Y:S01]  /*3480*/  USHF.L.U32 UR5, UR5, UR4, URZ ;  /* 0x0000000405057299 */ /* 0x000fe2000800063f */
[----:B------:R-:W-:Y:S02]  /*3490*/  ISETP.NE.AND.EX P4, PT, RZ, c[0x0][0x224], PT, P4 ;  /* 0x00008900ff007a0c */ /* 0x000fe40003f85340 */
[----:B------:R-:W-:-:S02]  /*34a0*/  ISETP.NE.AND.EX P6, PT, RZ, c[0x0][0x274], PT, P6 ;  /* 0x00009d00ff007a0c */ /* 0x000fc40003fc5360 */
[----:B-----5:R-:W-:Y:S02]  /*34b0*/  FSETP.NEU.AND P2, PT, R165, RZ, PT ;  /* 0x000000ffa500720b */ /* 0x020fe40003f4d000 */
[----:B-1----:R-:W-:Y:S01]  /*34c0*/  SHF.R.S32.HI R132, RZ, 0x1f, R133 ;  /* 0x0000001fff847819 */ /* 0x002fe20000011485 */
[----:B----4-:R-:W-:Y:S02]  /*34d0*/  USHF.L.U32 UR6, UR6, UR4, URZ ;  /* 0x0000000406067299 */ /* 0x010fe4000800063f */
[----:B------:R-:W-:Y:S01]  /*34e0*/  ULEA UR4, UR15, UR14, 0x1 ;  /* 0x0000000e0f047291 */ /* 0x000fe2000f8e083f */
[CC--:B------:R-:W-:Y:S02]  /*34f0*/  LEA.HI R134, R132.reuse, R133.reuse, RZ, 0x5 ;  /* 0x0000008584867211 */ /* 0x0c0fe400078f28ff */
[----:B------:R-:W-:Y:S01]  /*3500*/  LEA.HI R3, R132, R133, RZ, 0x7 ;  /* 0x0000008584037211 */ /* 0x000fe200078f38ff */
[----:B------:R-:W-:Y:S01]  /*3510*/  USHF.L.U32 UR4, UR4, 0x3, URZ ;  /* 0x0000000304047899 */ /* 0x000fe2000800063f */
[----:B------:R-:W-:-:S02]  /*3520*/  SHF.R.S32.HI R2, RZ, 0x5, R134 ;  /* 0x00000005ff027819 */ /* 0x000fc40000011486 */
[----:B------:R-:W-:Y:S01]  /*3530*/  LOP3.LUT R134, R134, 0xffffffe0, RZ, 0xc0, !PT ;  /* 0xffffffe086867812 */ /* 0x000fe200078ec0ff */
[----:B------:R-:W-:Y:S01]  /*3540*/  UIMAD UR4, UR4, 0x44, UR13 ;  /* 0x00000044040478a4 */ /* 0x000fe2000f8e020d */
[----:B------:R-:W-:Y:S02]  /*3550*/  SHF.R.S32.HI R137, RZ, 0x1f, R2 ;  /* 0x0000001fff897819 */ /* 0x000fe40000011402 */
[----:B------:R-:W-:Y:S01]  /*3560*/  LOP3.LUT R139, R3, 0xffffff80, RZ, 0xc0, !PT ;  /* 0xffffff80038b7812 */ /* 0x000fe200078ec0ff */
[----:B------:R-:W-:Y:S01]  /*3570*/  IMAD.IADD R135, R133, 0x1, -R134 ;  /* 0x0000000185877824 */ /* 0x000fe200078e0a86 */
[----:B------:R-:W-:Y:S02]  /*3580*/  LEA.HI R137, R137, R2, RZ, 0x2 ;  /* 0x0000000289897211 */ /* 0x000fe400078f10ff */
[----:B------:R-:W-:Y:S02]  /*3590*/  SHF.R.S32.HI R3, RZ, 0x7, R3 ;  /* 0x00000007ff037819 */ /* 0x000fe40000011403 */
[----:B------:R-:W-:-:S02]  /*35a0*/  SHF.R.S32.HI R134, RZ, 0x1f, R135 ;  /* 0x0000001fff867819 */ /* 0x000fc40000011487 */
[----:B------:R-:W-:Y:S02]  /*35b0*/  LOP3.LUT R137, R137, 0xfffffffc, RZ, 0xc0, !PT ;  /* 0xfffffffc89897812 */ /* 0x000fe400078ec0ff */
[----:B------:R-:W-:-:S03]  /*35c0*/  LEA.HI R134, R134, R135, RZ, 0x4 ;  /* 0x0000008786867211 */ /* 0x000fc600078f20ff */
[----:B------:R-:W-:Y:S01]  /*35d0*/  IMAD.IADD R137, R2, 0x1, -R137 ;  /* 0x0000000102897824 */ /* 0x000fe200078e0a89 */
[C---:B------:R-:W-:Y:S02]  /*35e0*/  LEA.HI.SX32 R132, R134.reuse, R139, 0x1c ;  /* 0x0000008b86847211 */ /* 0x040fe400078fe2ff */
[----:B------:R-:W-:Y:S02]  /*35f0*/  LOP3.LUT R134, R134, 0xfffffff0, RZ, 0xc0, !PT ;  /* 0xfffffff086867812 */ /* 0x000fe400078ec0ff */
[----:B------:R-:W-:Y:S01]  /*3600*/  LEA.HI R136, R137, R137, RZ, 0x1 ;  /* 0x0000008989887211 */ /* 0x000fe200078f08ff */
[----:B------:R-:W-:Y:S01]  /*3610*/  IMAD R3, R3, -0x70, R132 ;  /* 0xffffff9003037824 */ /* 0x000fe200078e0284 */
[----:B---3--:R-:W-:Y:S01]  /*3620*/  LOP3.LUT R2, R0, UR5, RZ, 0x30, !PT ;  /* 0x0000000500027c12 */ /* 0x008fe2000f8e30ff */
[----:B------:R-:W-:Y:S01]  /*3630*/  IMAD.IADD R135, R135, 0x1, -R134 ;  /* 0x0000000187877824 */ /* 0x000fe200078e0a86 */
[----:B------:R-:W-:Y:S02]  /*3640*/  LOP3.LUT R134, R136, 0x3ffffffe, RZ, 0xc0, !PT ;  /* 0x3ffffffe88867812 */ /* 0x000fe400078ec0ff */
[----:B------:R-:W-:-:S02]  /*3650*/  IADD3 R2, R2, UR6, RZ ;  /* 0x0000000602027c10 */ /* 0x000fc4000fffe0ff */
[----:B------:R-:W-:Y:S01]  /*3660*/  SHF.R.S32.HI R136, RZ, 0x1, R136 ;  /* 0x00000001ff887819 */ /* 0x000fe20000011488 */
[----:B------:R-:W-:Y:S01]  /*3670*/  IMAD.IADD R134, R137, 0x1, -R134 ;  /* 0x0000000189867824 */ /* 0x000fe200078e0a86 */
[----:B------:R-:W-:Y:S01]  /*3680*/  SHF.R.S32.HI R0, RZ, c[0x0][0x178], R0 ;  /* 0x00005e00ff007a19 */ /* 0x000fe20000011400 */
[----:B------:R-:W-:Y:S02]  /*3690*/  IMAD R2, R2, 0x20, R135 ;  /* 0x0000002002027824 */ /* 0x000fe400078e0287 */
[C---:B------:R-:W-:Y:S02]  /*36a0*/  IMAD R137, R136.reuse, 0x40, R132 ;  /* 0x0000004088897824 */ /* 0x040fe400078e0284 */
[----:B------:R-:W-:Y:S02]  /*36b0*/  IMAD R3, R136, 0x8, R3 ;  /* 0x0000000888037824 */ /* 0x000fe400078e0203 */
[----:B------:R-:W-:Y:S02]  /*36c0*/  IMAD.SHL.U32 R132, R2, 0x4, RZ ;  /* 0x0000000402847824 */ /* 0x000fe400078e00ff */
[----:B------:R-:W-:-:S02]  /*36d0*/  IMAD R137, R134, 0x4, R137 ;  /* 0x0000000486897824 */ /* 0x000fc400078e0289 */
[----:B------:R-:W-:Y:S01]  /*36e0*/  IMAD R2, R134, 0x4, R3 ;  /* 0x0000000486027824 */ /* 0x000fe200078e0203 */
[C---:B------:R-:W-:Y:S01]  /*36f0*/  ISETP.LT.AND P3, PT, R132.reuse, c[0x0][0x164], P4 ;  /* 0x0000590084007a0c */ /* 0x040fe20002761270 */
[C---:B------:R-:W-:Y:S01]  /*3700*/  IMAD.WIDE R138, R132.reuse, 0x4, RZ ;  /* 0x00000004848a7825 */ /* 0x040fe200078e02ff */
[C---:B------:R-:W-:Y:S02]  /*3710*/  ISETP.LT.AND P5, PT, R132.reuse, c[0x0][0x164], P6 ;  /* 0x0000590084007a0c */ /* 0x040fe400037a1270 */
[----:B------:R-:W-:Y:S01]  /*3720*/  IADD3 R132, R132, 0x40, RZ ;  /* 0x0000004084847810 */ /* 0x000fe20007ffe0ff */
[----:B------:R-:W-:Y:S01]  /*3730*/  IMAD R3, R0, 0x80, R137 ;  /* 0x0000008000037824 */ /* 0x000fe200078e0289 */
[----:B------:R-:W-:Y:S01]  /*3740*/  LOP3.LUT R136, R138, 0xfffffff0, RZ, 0xc0, !PT ;  /* 0xfffffff08a887812 */ /* 0x000fe200078ec0ff */
[----:B------:R-:W-:Y:S01]  /*3750*/  IMAD R2, R2, 0x220, RZ ;  /* 0x0000022002027824 */ /* 0x000fe200078e02ff */
[----:B------:R-:W-:Y:S02]  /*3760*/  LOP3.LUT R137, R139, 0x3fffffff, RZ, 0xc0, !PT ;  /* 0x3fffffff8b897812 */ /* 0x000fe400078ec0ff */
[----:B------:R-:W-:Y:S01]  /*3770*/  SHF.R.S32.HI R0, RZ, 0x1f, R3 ;  /* 0x0000001fff007819 */ /* 0x000fe20000011403 */
[----:B------:R-:W-:Y:S01]  /*3780*/  IMAD.U32 R2, R135, 0x10, R2 ;  /* 0x0000001087027824 */ /* 0x000fe200078e0002 */
[----:B------:R-:W-:Y:S01]  /*3790*/  LOP3.LUT R134, R133, 0x1f, RZ, 0xc0, !PT ;  /* 0x0000001f85867812 */ /* 0x000fe200078ec0ff */
[----:B------:R-:W-:Y:S01]  /*37a0*/  IMAD.WIDE.U32 R138, R3, c[0x0][0x1e0], R136 ;  /* 0x00007800038a7a25 */ /* 0x000fe200078e0088 */
[----:B------:R-:W-:-:S02]  /*37b0*/  ISETP.LT.AND P4, PT, R132, c[0x0][0x164], P4 ;  /* 0x0000590084007a0c */ /* 0x000fc40002781270 */
[----:B------:R-:W-:Y:S01]  /*37c0*/  ISETP.LT.AND P6, PT, R132, c[0x0][0x164], P6 ;  /* 0x0000590084007a0c */ /* 0x000fe200037c1270 */
[C---:B------:R-:W-:Y:S01]  /*37d0*/  IMAD R132, R0.reuse, c[0x0][0x1e0], RZ ;  /* 0x0000780000847a24 */ /* 0x040fe200078e02ff */
[----:B------:R-:W-:Y:S01]  /*37e0*/  LOP3.LUT R133, R133, 0x3, RZ, 0xc0, !PT ;  /* 0x0000000385857812 */ /* 0x000fe200078ec0ff */
[----:B------:R-:W-:Y:S01]  /*37f0*/  IMAD R0, R0, c[0x0][0x230], RZ ;  /* 0x00008c0000007a24 */ /* 0x000fe200078e02ff */
[----:B------:R-:W-:Y:S01]  /*3800*/  SHF.R.U32.HI R134, RZ, 0x2, R134 ;  /* 0x00000002ff867819 */ /* 0x000fe20000011686 */
[----:B------:R-:W-:Y:S01]  /*3810*/  IMAD.WIDE.U32 R136, R3, c[0x0][0x230], R136 ;  /* 0x00008c0003887a25 */ /* 0x000fe200078e0088 */
[----:B------:R-:W-:-:S03]  /*3820*/  IADD3 R170, P1, R138, c[0x0][0x220], RZ ;  /* 0x000088008aaa7a10 */ /* 0x000fc60007f3e0ff */
[C---:B------:R-:W-:Y:S01]  /*3830*/  IMAD R0, R3.reuse, c[0x0][0x234], R0 ;  /* 0x00008d0003007a24 */ /* 0x040fe200078e0200 */
[----:B------:R-:W-:Y:S01]  /*3840*/  IADD3 R166, P0, R136, c[0x0][0x270], RZ ;  /* 0x00009c0088a67a10 */ /* 0x000fe20007f1e0ff */
[----:B------:R-:W-:Y:S02]  /*3850*/  IMAD R133, R134, 0x44, R133 ;  /* 0x0000004486857824 */ /* 0x000fe400078e0285 */
[----:B------:R-:W-:Y:S01]  /*3860*/  IMAD R132, R3, c[0x0][0x1e4], R132 ;  /* 0x0000790003847a24 */ /* 0x000fe200078e0284 */
[----:B------:R-:W-:Y:S02]  /*3870*/  IADD3.X R167, R137, c[0x0][0x274], R0, P0, !PT ;  /* 0x00009d0089a77a10 */ /* 0x000fe400007fe400 */
[----:B------:R-:W-:Y:S02]  /*3880*/  IADD3 R0, R133, UR4, RZ ;  /* 0x0000000485007c10 */ /* 0x000fe4000fffe0ff */
[----:B------:R-:W-:Y:S01]  /*3890*/  IADD3.X R171, R139, c[0x0][0x224], R132, P1, !PT ;  /* 0x000089008bab7a10 */ /* 0x000fe20000ffe484 */
[----:B------:R-:W-:Y:S05]  /*38a0*/  @!P2 BRA `(.L_x_33) ;  /* 0x000028b00000a947 */ /* 0x000fea0003800000 */
[C---:B------:R-:W-:Y:S01]  /*38b0*/  ISETP.LT.AND P0, PT, R3.reuse, c[0x0][0x160], P4 ;  /* 0x0000580003007a0c */ /* 0x040fe20002701270 */
[----:B------:R-:W-:Y:S01]  /*38c0*/  CS2R R144, SRZ ;  /* 0x0000000000907805 */ /* 0x000fe2000001ff00 */
[C---:B------:R-:W-:Y:S01]  /*38d0*/  ISETP.LT.AND P1, PT, R3.reuse, c[0x0][0x160], P3 ;  /* 0x0000580003007a0c */ /* 0x040fe20001f21270 */
[----:B------:R-:W-:Y:S01]  /*38e0*/  CS2R R146, SRZ ;  /* 0x0000000000927805 */ /* 0x000fe2000001ff00 */
[----:B------:R-:W-:Y:S01]  /*38f0*/  CS2R R140, SRZ ;  /* 0x00000000008c7805 */ /* 0x000fe2000001ff00 */
[----:B------:R-:W-:Y:S01]  /*3900*/  CS2R R142, SRZ ;  /* 0x00000000008e7805 */ /* 0x000fe2000001ff00 */
[----:B------:R-:W-:Y:S01]  /*3910*/  IADD3 R172, R3, 0x2, RZ ;  /* 0x0000000203ac7810 */ /* 0x000fe20007ffe0ff */
[----:B------:R-:W-:Y:S01]  /*3920*/  CS2R R136, SRZ ;  /* 0x0000000000887805 */ /* 0x000fe2000001ff00 */
[----:B------:R-:W-:Y:S01]  /*3930*/  CS2R R138, SRZ ;  /* 0x00000000008a7805 */ /* 0x000fe2000001ff00 */
[----:B------:R-:W-:Y:S01]  /*3940*/  CS2R R132, SRZ ;  /* 0x0000000000847805 */ /* 0x000fe2000001ff00 */
[----:B------:R-:W-:-:S03]  /*3950*/  ULDC.64 UR4, c[0x0][0x200] ;  /* 0x0000800000047ab9 */ /* 0x000fc60000000a00 */
[----:B------:R-:W-:Y:S02]  /*3960*/  @P0 MOV R134, R170 ;  /* 0x000000aa00860202 */ /* 0x000fe40000000f00 */
[----:B------:R-:W-:Y:S01]  /*3970*/  @P0 MOV R135, R171 ;  /* 0x000000ab00870202 */ /* 0x000fe20000000f00 */
[----:B------:R-:W3:Y:S01]  /*3980*/  @P1 LDG.E.LTC128B.128 R144, [R170.64] ;  /* 0x00000012aa901981 */ /* 0x000ee2000c1e1d20 */
[----:B------:R-:W-:-:S03]  /*3990*/  ISETP.LT.AND P1, PT, R172, c[0x0][0x160], P3 ;  /* 0x00005800ac007a0c */ /* 0x000fc60001f21270 */
[----:B------:R1:W4:Y:S01]  /*39a0*/  @P0 LDG.E.LTC128B.128 R140, [R134.64+0x100] ;  /* 0x00010012868c0981 */ /* 0x000322000c1e1d20 */
[----:B------:R-:W-:-:S04]  /*39b0*/  IADD3 R168, P0, R170, c[0x0][0x1e8], RZ ;  /* 0x00007a00aaa87a10 */ /* 0x000fc80007f1e0ff */
[----:B------:R-:W-:Y:S02]  /*39c0*/  IADD3.X R169, R171, c[0x0][0x1ec], RZ, P0, !PT ;  /* 0x00007b00aba97a10 */ /* 0x000fe400007fe4ff */
[----:B------:R-:W-:-:S03]  /*39d0*/  ISETP.LT.AND P0, PT, R172, c[0x0][0x160], P4 ;  /* 0x00005800ac007a0c */ /* 0x000fc60002701270 */
[----:B------:R-:W5:Y:S10]  /*39e0*/  @P1 LDG.E.LTC128B.128 R136, [R168.64] ;  /* 0x00000012a8881981 */ /* 0x000f74000c1e1d20 */
[----:B------:R-:W-:-:S02]  /*39f0*/  @P0 MOV R148, R168 ;  /* 0x000000a800940202 */ /* 0x000fc40000000f00 */
[----:B------:R-:W-:Y:S01]  /*3a00*/  @P0 MOV R149, R169 ;  /* 0x000000a900950202 */ /* 0x000fe20000000f00 */
[----:B-1----:R-:W-:-:S06]  /*3a10*/  CS2R R134, SRZ ;  /* 0x0000000000867805 */ /* 0x002fcc000001ff00 */
[----:B--2---:R1:W2:Y:S04]  /*3a20*/  @P0 LDG.E.LTC128B.128 R132, [R148.64+0x100] ;  /* 0x0001001294840981 */ /* 0x0042a8000c1e1d20 */
[----:B------:R-:W-:Y:S01]  /*3a30*/  BAR.SYNC.DEFER_BLOCKING 0x0 ;  /* 0x0000000000007b1d */ /* 0x000fe20000010000 */
[C---:B------:R-:W-:Y:S02]  /*3a40*/  ISETP.LT.AND P0, PT, R3.reuse, c[0x0][0x160], P6 ;  /* 0x0000580003007a0c */ /* 0x040fe40003701270 */
[----:B------:R-:W-:Y:S02]  /*3a50*/  ISETP.LT.AND P1, PT, R3, c[0x0][0x160], P5 ;  /* 0x0000580003007a0c */ /* 0x000fe40002f21270 */
[----:B------:R-:W-:Y:S01]  /*3a60*/  ISETP.LT.AND P2, PT, R172, c[0x0][0x160], P6 ;  /* 0x00005800ac007a0c */ /* 0x000fe20003741270 */
[----:B------:R-:W-:Y:S04]  /*3a70*/  STS.64 [R0.X8], R4 ;  /* 0x0000000400007388 */ /* 0x000fe80000008a00 */
[----:B------:R-:W-:Y:S04]  /*3a80*/  STS.64 [R0.X8+0x20], R8 ;  /* 0x0000200800007388 */ /* 0x000fe80000008a00 */
[----:B------:R-:W-:Y:S04]  /*3a90*/  STS.64 [R0.X8+0x40], R12 ;  /* 0x0000400c00007388 */ /* 0x000fe80000008a00 */
[----:B------:R1:W-:Y:S04]  /*3aa0*/  STS.64 [R0.X8+0x60], R16 ;  /* 0x0000601000007388 */ /* 0x0003e80000008a00 */
[----:B------:R-:W-:Y:S04]  /*3ab0*/  STS.64 [R0.X8+0x80], R20 ;  /* 0x0000801400007388 */ /* 0x000fe80000008a00 */
[----:B------:R-:W-:Y:S04]  /*3ac0*/  STS.64 [R0.X8+0xa0], R24 ;  /* 0x0000a01800007388 */ /* 0x000fe80000008a00 */
[----:B------:R1:W-:Y:S04]  /*3ad0*/  STS.64 [R0.X8+0xc0], R28 ;  /* 0x0000c01c00007388 */ /* 0x0003e80000008a00 */
[----:B------:R-:W-:Y:S04]  /*3ae0*/  STS.64 [R0.X8+0xe0], R32 ;  /* 0x0000e02000007388 */ /* 0x000fe80000008a00 */
[----:B------:R-:W-:Y:S01]  /*3af0*/  BAR.SYNC.DEFER_BLOCKING 0x0 ;  /* 0x0000000000007b1d */ /* 0x000fe20000010000 */
[----:B-1----:R-:W-:-:S02]  /*3b00*/  @P0 MOV R16, R166 ;  /* 0x000000a600100202 */ /* 0x002fc40000000f00 */
[----:B------:R-:W-:Y:S02]  /*3b10*/  @P0 MOV R17, R167 ;  /* 0x000000a700110202 */ /* 0x000fe40000000f00 */
[----:B------:R-:W-:Y:S01]  /*3b20*/  IADD3 R28, R3, 0x8, RZ ;  /* 0x00000008031c7810 */ /* 0x000fe20007ffe0ff */
[----:B------:R-:W1:Y:S04]  /*3b30*/  LDS.128 R152, [R2] ;  /* 0x0000000002987984 */ /* 0x000e680000000c00 */
[----:B------:R-:W1:Y:S04]  /*3b40*/  LDS.128 R148, [R2+0x100] ;  /* 0x0001000002947984 */ /* 0x000e680000000c00 */
[----:B------:R-:W1:Y:S04]  /*3b50*/  LDS.128 R160, [R2+0x440] ;  /* 0x0004400002a07984 */ /* 0x000e680000000c00 */
[----:B------:R-:W1:Y:S01]  /*3b60*/  LDS.128 R156, [R2+0x540] ;  /* 0x00054000029c7984 */ /* 0x000e620000000c00 */
[----:B------:R-:W-:-:S04]  /*3b70*/  UIADD3 UR6, UP0, UR4, 0x100, URZ ;  /* 0x0000010004067890 */ /* 0x000fc8000ff1e03f */
[----:B------:R-:W-:Y:S01]  /*3b80*/  UIADD3.X UR7, URZ, UR5, URZ, UP0, !UPT ;  /* 0x000000053f077290 */ /* 0x000fe200087fe43f */
[----:B------:R-:W-:Y:S02]  /*3b90*/  IADD3 R29, R3, 0xa, RZ ;  /* 0x0000000a031d7810 */ /* 0x000fe40007ffe0ff */
[----:B------:R-:W-:Y:S01]  /*3ba0*/  ULDC.64 UR4, c[0x0][0x250] ;  /* 0x0000940000047ab9 */ /* 0x000fe20000000a00 */
[-C--:B---3--:R-:W-:Y:S02]  /*3bb0*/  FMUL R5, R144, R165.reuse ;  /* 0x000000a590057220 */ /* 0x088fe40000400000 */
[-C--:B------:R-:W-:Y:S02]  /*3bc0*/  FMUL R8, R145, R165.reuse ;  /* 0x000000a591087220 */ /* 0x080fe40000400000 */
[----:B-1----:R-:W-:Y:S02]  /*3bd0*/  FFMA R152, R152, R164, R5 ;  /* 0x000000a498987223 */ /* 0x002fe40000000005 */
[----:B------:R-:W-:-:S02]  /*3be0*/  FMUL R5, R146, R165 ;  /* 0x000000a592057220 */ /* 0x000fc40000400000 */
[-C--:B------:R-:W-:Y:S02]  /*3bf0*/  FMUL R4, R147, R165.reuse ;  /* 0x000000a593047220 */ /* 0x080fe40000400000 */
[-C--:B------:R-:W-:Y:S02]  /*3c00*/  FFMA R153, R153, R164.reuse, R8 ;  /* 0x000000a499997223 */ /* 0x080fe40000000008 */
[-C--:B------:R-:W-:Y:S02]  /*3c10*/  FFMA R154, R154, R164.reuse, R5 ;  /* 0x000000a49a9a7223 */ /* 0x080fe40000000005 */
[----:B------:R-:W-:Y:S02]  /*3c20*/  FFMA R155, R155, R164, R4 ;  /* 0x000000a49b9b7223 */ /* 0x000fe40000000004 */
[-C--:B----4-:R-:W-:Y:S02]  /*3c30*/  FMUL R9, R140, R165.reuse ;  /* 0x000000a58c097220 */ /* 0x090fe40000400000 */
[-C--:B------:R-:W-:Y:S01]  /*3c40*/  FMUL R8, R141, R165.reuse ;  /* 0x000000a58d087220 */ /* 0x080fe20000400000 */
[----:B------:R-:W-:Y:S01]  /*3c50*/  @P1 STG.E.128 [R166.64], R152 ;  /* 0x00000098a6001986 */ /* 0x000fe2000c101d12 */
[-C--:B------:R-:W-:Y:S01]  /*3c60*/  FMUL R5, R142, R165.reuse ;  /* 0x000000a58e057220 */ /* 0x080fe20000400000 */
[----:B------:R-:W-:Y:S01]  /*3c70*/  IADD3 R12, P1, R166, c[0x0][0x238], RZ ;  /* 0x00008e00a60c7a10 */ /* 0x000fe20007f3e0ff */
[----:B------:R-:W-:-:S02]  /*3c80*/  FMUL R4, R143, R165 ;  /* 0x000000a58f047220 */ /* 0x000fc40000400000 */
[-C--:B------:R-:W-:Y:S01]  /*3c90*/  FFMA R148, R148, R164.reuse, R9 ;  /* 0x000000a494947223 */ /* 0x080fe20000000009 */
[----:B------:R-:W-:Y:S01]  /*3ca0*/  IADD3.X R13, R167, c[0x0][0x23c], RZ, P1, !PT ;  /* 0x00008f00a70d7a10 */ /* 0x000fe20000ffe4ff */
[-C--:B------:R-:W-:Y:S01]  /*3cb0*/  FFMA R149, R149, R164.reuse, R8 ;  /* 0x000000a495957223 */ /* 0x080fe20000000008 */
[----:B------:R-:W-:Y:S01]  /*3cc0*/  ISETP.LT.AND P1, PT, R28, c[0x0][0x160], P3 ;  /* 0x000058001c007a0c */ /* 0x000fe20001f21270 */
[-C--:B------:R-:W-:Y:S02]  /*3cd0*/  FFMA R150, R150, R164.reuse, R5 ;  /* 0x000000a496967223 */ /* 0x080fe40000000005 */
[-C--:B------:R-:W-:Y:S02]  /*3ce0*/  FFMA R151, R151, R164.reuse, R4 ;  /* 0x000000a497977223 */ /* 0x080fe40000000004 */
[-C--:B-----5:R-:W-:Y:S02]  /*3cf0*/  FMUL R5, R136, R165.reuse ;  /* 0x000000a588057220 */ /* 0x0a0fe40000400000 */
[----:B------:R-:W-:Y:S01]  /*3d00*/  FMUL R8, R137, R165 ;  /* 0x000000a589087220 */ /* 0x000fe20000400000 */
[----:B------:R1:W-:Y:S01]  /*3d10*/  @P0 STG.E.128 [R16.64+0x100], R148 ;  /* 0x0001009410000986 */ /* 0x0003e2000c101d12 */
[----:B------:R-:W-:Y:S01]  /*3d20*/  ISETP.LT.AND P0, PT, R172, c[0x0][0x160], P5 ;  /* 0x00005800ac007a0c */ /* 0x000fe20002f01270 */
[----:B------:R-:W-:-:S02]  /*3d30*/  FFMA R160, R160, R164, R5 ;  /* 0x000000a4a0a07223 */ /* 0x000fc40000000005 */
[-C--:B------:R-:W-:Y:S02]  /*3d40*/  FMUL R5, R138, R165.reuse ;  /* 0x000000a58a057220 */ /* 0x080fe40000400000 */
[-C--:B------:R-:W-:Y:S02]  /*3d50*/  FMUL R4, R139, R165.reuse ;  /* 0x000000a58b047220 */ /* 0x080fe40000400000 */
[-C--:B------:R-:W-:Y:S02]  /*3d60*/  FFMA R162, R162, R164.reuse, R5 ;  /* 0x000000a4a2a27223 */ /* 0x080fe40000000005 */
[----:B--2---:R-:W-:Y:S02]  /*3d70*/  FMUL R5, R132, R165 ;  /* 0x000000a584057220 */ /* 0x004fe40000400000 */
[-C--:B------:R-:W-:Y:S02]  /*3d80*/  FFMA R161, R161, R164.reuse, R8 ;  /* 0x000000a4a1a17223 */ /* 0x080fe40000000008 */
[----:B------:R-:W-:-:S02]  /*3d90*/  FFMA R163, R163, R164, R4 ;  /* 0x000000a4a3a37223 */ /* 0x000fc40000000004 */
[-C--:B------:R-:W-:Y:S02]  /*3da0*/  FFMA R156, R156, R164.reuse, R5 ;  /* 0x000000a49c9c7223 */ /* 0x080fe40000000005 */
[-C--:B------:R-:W-:Y:S01]  /*3db0*/  FMUL R5, R134, R165.reuse ;  /* 0x000000a586057220 */ /* 0x080fe20000400000 */
[----:B------:R-:W-:Y:S01]  /*3dc0*/  @P0 STG.E.128 [R12.64], R160 ;  /* 0x000000a00c000986 */ /* 0x000fe2000c101d12 */
[-C--:B------:R-:W-:Y:S01]  /*3dd0*/  FMUL R4, R135, R165.reuse ;  /* 0x000000a587047220 */ /* 0x080fe20000400000 */
[----:B------:R-:W-:Y:S01]  /*3de0*/  IADD3 R24, P0, R170, c[0x0][0x200], RZ ;  /* 0x00008000aa187a10 */ /* 0x000fe20007f1e0ff */
[----:B------:R-:W-:Y:S02]  /*3df0*/  FMUL R8, R133, R165 ;  /* 0x000000a585087220 */ /* 0x000fe40000400000 */
[-C--:B------:R-:W-:Y:S01]  /*3e00*/  FFMA R158, R158, R164.reuse, R5 ;  /* 0x000000a49e9e7223 */ /* 0x080fe20000000005 */
[----:B------:R-:W-:Y:S01]  /*3e10*/  @P2 MOV R5, R13 ;  /* 0x0000000d00052202 */ /* 0x000fe20000000f00 */
[----:B------:R-:W-:Y:S01]  /*3e20*/  FFMA R159, R159, R164, R4 ;  /* 0x000000a49f9f7223 */ /* 0x000fe20000000004 */
[----:B------:R-:W-:Y:S01]  /*3e30*/  @P2 MOV R4, R12 ;  /* 0x0000000c00042202 */ /* 0x000fe20000000f00 */
[----:B------:R-:W-:Y:S01]  /*3e40*/  FFMA R157, R157, R164, R8 ;  /* 0x000000a49d9d7223 */ /* 0x000fe20000000008 */
[----:B------:R-:W-:-:S02]  /*3e50*/  IADD3.X R25, R171, c[0x0][0x204], RZ, P0, !PT ;  /* 0x00008100ab197a10 */ /* 0x000fc400007fe4ff */
[----:B------:R-:W-:Y:S02]  /*3e60*/  ISETP.LT.AND P0, PT, R28, c[0x0][0x160], P4 ;  /* 0x000058001c007a0c */ /* 0x000fe40002701270 */
[----:B------:R2:W-:Y:S04]  /*3e70*/  @P2 STG.E.128 [R4.64+0x100], R156 ;  /* 0x0001009c04002986 */ /* 0x0005e8000c101d12 */
[----:B------:R-:W3:Y:S01]  /*3e80*/  @P1 LDG.E.LTC128B.128 R144, [R24.64] ;  /* 0x0000001218901981 */ /* 0x000ee2000c1e1d20 */
[----:B------:R-:W-:-:S04]  /*3e90*/  IADD3 R8, P1, R170, UR6, RZ ;  /* 0x00000006aa087c10 */ /* 0x000fc8000ff3e0ff */
[----:B------:R-:W-:Y:S02]  /*3ea0*/  IADD3.X R9, R171, UR7, RZ, P1, !PT ;  /* 0x00000007ab097c10 */ /* 0x000fe40008ffe4ff */
[----:B------:R-:W-:-:S03]  /*3eb0*/  ISETP.LT.AND P1, PT, R29, c[0x0][0x160], P3 ;  /* 0x000058001d007a0c */ /* 0x000fc60001f21270 */
[----:B------:R4:W5:Y:S01]  /*3ec0*/  @P0 LDG.E.LTC128B.128 R140, [R8.64] ;  /* 0x00000012088c0981 */ /* 0x000962000c1e1d20 */
[----:B-1----:R-:W-:-:S04]  /*3ed0*/  IADD3 R16, P0, R168, c[0x0][0x200], RZ ;  /* 0x00008000a8107a10 */ /* 0x002fc80007f1e0ff */
[----:B------:R-:W-:-:S05]  /*3ee0*/  IADD3.X R17, R169, c[0x0][0x204], RZ, P0, !PT ;  /* 0x00008100a9117a10 */ /* 0x000fca00007fe4ff */
[----:B------:R-:W5:Y:S01]  /*3ef0*/  @P1 LDG.E.LTC128B.128 R136, [R16.64] ;  /* 0x0000001210881981 */ /* 0x000f62000c1e1d20 */
[----:B------:R-:W-:Y:S02]  /*3f00*/  ISETP.LT.AND P1, PT, R29, c[0x0][0x160], P4 ;  /* 0x000058001d007a0c */ /* 0x000fe40002721270 */
[----:B--2---:R-:W-:-:S04]  /*3f10*/  IADD3 R4, P0, R168, UR6, RZ ;  /* 0x00000006a8047c10 */ /* 0x004fc8000ff1e0ff */
[----:B------:R-:W-:-:S07]  /*3f20*/  IADD3.X R5, R169, UR7, RZ, P0, !PT ;  /* 0x00000007a9057c10 */ /* 0x000fce00087fe4ff */
[----:B------:R3:W2:Y:S04]  /*3f30*/  @P1 LDG.E.LTC128B.128 R132, [R4.64] ;  /* 0x0000001204841981 */ /* 0x0006a8000c1e1d20 */
[----:B------:R-:W-:Y:S01]  /*3f40*/  BAR.SYNC.DEFER_BLOCKING 0x0 ;  /* 0x0000000000007b1d */ /* 0x000fe20000010000 */
[----:B------:R-:W-:Y:S01]  /*3f50*/  ISETP.LT.AND P1, PT, R28, c[0x0][0x160], P5 ;  /* 0x000058001c007a0c */ /* 0x000fe20002f21270 */
[----:B------:R-:W-:Y:S01]  /*3f60*/  UIADD3 UR4, UP0, UR4, 0x100, URZ ;  /* 0x0000010004047890 */ /* 0x000fe2000ff1e03f */
[----:B------:R-:W-:Y:S02]  /*3f70*/  IADD3 R20, P0, R166, c[0x0][0x250], RZ ;  /* 0x00009400a6147a10 */ /* 0x000fe40007f1e0ff */
[----:B------:R-:W-:Y:S01]  /*3f80*/  ISETP.LT.AND P2, PT, R29, c[0x0][0x160], P6 ;  /* 0x000058001d007a0c */ /* 0x000fe20003741270 */
[----:B------:R-:W-:Y:S01]  /*3f90*/  UIADD3.X UR5, URZ, UR5, URZ, UP0, !UPT ;  /* 0x000000053f057290 */ /* 0x000fe200087fe43f */
[----:B------:R-:W-:-:S02]  /*3fa0*/  IADD3.X R21, R167, c[0x0][0x254], RZ, P0, !PT ;  /* 0x00009500a7157a10 */ /* 0x000fc400007fe4ff */
[----:B------:R-:W-:Y:S02]  /*3fb0*/  ISETP.LT.AND P0, PT, R28, c[0x0][0x160], P6 ;  /* 0x000058001c007a0c */ /* 0x000fe40003701270 */
[----:B------:R-:W-:Y:S01]  /*3fc0*/  IADD3 R28, R3, 0x10, RZ ;  /* 0x00000010031c7810 */ /* 0x000fe20007ffe0ff */
[----:B------:R-:W-:Y:S04]  /*3fd0*/  STS.64 [R0.X8], R6 ;  /* 0x0000000600007388 */ /* 0x000fe80000008a00 */
[----:B------:R-:W-:Y:S04]  /*3fe0*/  STS.64 [R0.X8+0x20], R10 ;  /* 0x0000200a00007388 */ /* 0x000fe80000008a00 */
[----:B------:R1:W-:Y:S04]  /*3ff0*/  STS.64 [R0.X8+0x40], R14 ;  /* 0x0000400e00007388 */ /* 0x0003e80000008a00 */
[----:B------:R-:W-:Y:S04]  /*4000*/  STS.64 [R0.X8+0x60], R18 ;  /* 0x0000601200007388 */ /* 0x000fe80000008a00 */
[----:B------:R-:W-:Y:S04]  /*4010*/  STS.64 [R0.X8+0x80], R22 ;  /* 0x0000801600007388 */ /* 0x000fe80000008a00 */
[----:B------:R-:W-:Y:S04]  /*4020*/  STS.64 [R0.X8+0xa0], R26 ;  /* 0x0000a01a00007388 */ /* 0x000fe80000008a00 */
[----:B------:R-:W-:Y:S04]  /*4030*/  STS.64 [R0.X8+0xc0], R30 ;  /* 0x0000c01e00007388 */ /* 0x000fe80000008a00 */
[----:B------:R-:W-:Y:S04]  /*4040*/  STS.64 [R0.X8+0xe0], R34 ;  /* 0x0000e02200007388 */ /* 0x000fe80000008a00 */
[----:B------:R-:W-:Y:S06]  /*4050*/  BAR.SYNC.DEFER_BLOCKING 0x0 ;  /* 0x0000000000007b1d */ /* 0x000fec0000010000 */
[----:B------:R-:W1:Y:S04]  /*4060*/  LDS.128 R156, [R2] ;  /* 0x00000000029c7984 */ /* 0x000e680000000c00 */
[----:B------:R-:W1:Y:S04]  /*4070*/  LDS.128 R152, [R2+0x100] ;  /* 0x0001000002987984 */ /* 0x000e680000000c00 */
[----:B------:R-:W1:Y:S04]  /*4080*/  LDS.128 R148, [R2+0x440] ;  /* 0x0004400002947984 */ /* 0x000e680000000c00 */
[----:B----4-:R-:W4:Y:S01]  /*4090*/  LDS.128 R8, [R2+0x540] ;  /* 0x0005400002087984 */ /* 0x010f220000000c00 */
[----:B---3--:R-:W-:-:S02]  /*40a0*/  FMUL R5, R144, R165 ;  /* 0x000000a590057220 */ /* 0x008fc40000400000 */
[-C--:B-1----:R-:W-:Y:S02]  /*40b0*/  FMUL R15, R146, R165.reuse ;  /* 0x000000a5920f7220 */ /* 0x082fe40000400000 */
[-C--:B------:R-:W-:Y:S02]  /*40c0*/  FFMA R4, R156, R164.reuse, R5 ;  /* 0x000000a49c047223 */ /* 0x080fe40000000005 */
[-C--:B------:R-:W-:Y:S02]  /*40d0*/  FMUL R5, R145, R165.reuse ;  /* 0x000000a591057220 */ /* 0x080fe40000400000 */
[----:B------:R-:W-:Y:S02]  /*40e0*/  FMUL R7, R147, R165 ;  /* 0x000000a593077220 */ /* 0x000fe40000400000 */
[-C--:B------:R-:W-:Y:S02]  /*40f0*/  FFMA R5, R157, R164.reuse, R5 ;  /* 0x000000a49d057223 */ /* 0x080fe40000000005 */
[----:B------:R-:W-:-:S02]  /*4100*/  FFMA R6, R158, R164, R15 ;  /* 0x000000a49e067223 */ /* 0x000fc4000000000f */
[-C--:B------:R-:W-:Y:S02]  /*4110*/  FFMA R7, R159, R164.reuse, R7 ;  /* 0x000000a49f077223 */ /* 0x080fe40000000007 */
[-C--:B-----5:R-:W-:Y:S02]  /*4120*/  FMUL R15, R140, R165.reuse ;  /* 0x000000a58c0f7220 */ /* 0x0a0fe40000400000 */
[-C--:B------:R-:W-:Y:S01]  /*4130*/  FMUL R18, R141, R165.reuse ;  /* 0x000000a58d127220 */ /* 0x080fe20000400000 */
[----:B------:R1:W-:Y:S01]  /*4140*/  @P1 STG.E.128 [R20.64], R4 ;  /* 0x0000000414001986 */ /* 0x0003e2000c101d12 */
[-C--:B------:R-:W-:Y:S01]  /*4150*/  FFMA R152, R152, R164.reuse, R15 ;  /* 0x000000a498987223 */ /* 0x080fe2000000000f */
[----:B------:R-:W-:Y:S01]  /*4160*/  IADD3 R26, P1, R166, UR4, RZ ;  /* 0x00000004a61a7c10 */ /* 0x000fe2000ff3e0ff */
[-C--:B------:R-:W-:Y:S02]  /*4170*/  FMUL R15, R142, R165.reuse ;  /* 0x000000a58e0f7220 */ /* 0x080fe40000400000 */
[----:B------:R-:W-:Y:S01]  /*4180*/  FMUL R14, R143, R165 ;  /* 0x000000a58f0e7220 */ /* 0x000fe20000400000 */
[----:B------:R-:W-:Y:S01]  /*4190*/  IADD3.X R27, R167, UR5, RZ, P1, !PT ;  /* 0x00000005a71b7c10 */ /* 0x000fe20008ffe4ff */
[-C--:B------:R-:W-:Y:S01]  /*41a0*/  FFMA R153, R153, R164.reuse, R18 ;  /* 0x000000a499997223 */ /* 0x080fe20000000012 */
[----:B------:R-:W-:Y:S01]  /*41b0*/  ISETP.LT.AND P1, PT, R29, c[0x0][0x160], P5 ;  /* 0x000058001d007a0c */ /* 0x000fe20002f21270 */
[----:B------:R-:W-:-:S02]  /*41c0*/  FFMA R154, R154, R164, R15 ;  /* 0x000000a49a9a7223 */ /* 0x000fc4000000000f */
[----:B------:R-:W-:-:S05]  /*41d0*/  FFMA R155, R155, R164, R14 ;  /* 0x000000a49b9b7223 */ /* 0x000fca000000000e */
[----:B------:R3:W-:Y:S01]  /*41e0*/  @P0 STG.E.128 [R26.64], R152 ;  /* 0x000000981a000986 */ /* 0x0007e2000c101d12 */
[----:B------:R-:W-:-:S04]  /*41f0*/  IADD3 R22, P0, R12, c[0x0][0x250], RZ ;  /* 0x000094000c167a10 */ /* 0x000fc80007f1e0ff */
[----:B------:R-:W-:Y:S01]  /*4200*/  IADD3.X R23, R13, c[0x0][0x254], RZ, P0, !PT ;  /* 0x000095000d177a10 */ /* 0x000fe200007fe4ff */
[-C--:B-1----:R-:W-:Y:S02]  /*4210*/  FMUL R5, R136, R165.reuse ;  /* 0x000000a588057220 */ /* 0x082fe40000400000 */
[-C--:B------:R-:W-:Y:S02]  /*4220*/  FMUL R6, R137, R165.reuse ;  /* 0x000000a589067220 */ /* 0x080fe40000400000 */
[-C--:B------:R-:W-:Y:S02]  /*4230*/  FFMA R148, R148, R164.reuse, R5 ;  /* 0x000000a494947223 */ /* 0x080fe40000000005 */
[-C--:B------:R-:W-:Y:S02]  /*4240*/  FMUL R5, R138, R165.reuse ;  /* 0x000000a58a057220 */ /* 0x080fe40000400000 */
[----:B------:R-:W-:Y:S02]  /*4250*/  FMUL R4, R139, R165 ;  /* 0x000000a58b047220 */ /* 0x000fe40000400000 */
[----:B------:R-:W-:-:S02]  /*4260*/  FFMA R149, R149, R164, R6 ;  /* 0x000000a495957223 */ /* 0x000fc40000000006 */
[-C--:B------:R-:W-:Y:S02]  /*4270*/  FFMA R150, R150, R164.reuse, R5 ;  /* 0x000000a496967223 */ /* 0x080fe40000000005 */
[-C--:B------:R-:W-:Y:S01]  /*4280*/  FFMA R151, R151, R164.reuse, R4 ;  /* 0x000000a497977223 */ /* 0x080fe20000000004 */
[----:B------:R-:W-:Y:S01]  /*4290*/  IADD3 R4, P0, R12, UR4, RZ ;  /* 0x000000040c047c10 */ /* 0x000fe2000ff1e0ff */
[-C--:B--2---:R-:W-:Y:S02]  /*42a0*/  FMUL R5, R132, R165.reuse ;  /* 0x000000a584057220 */ /* 0x084fe40000400000 */
[-C--:B------:R-:W-:Y:S01]  /*42b0*/  FMUL R12, R133, R165.reuse ;  /* 0x000000a5850c7220 */ /* 0x080fe20000400000 */
[----:B------:R-:W-:Y:S01]  /*42c0*/  @P1 STG.E.128 [R22.64], R148 ;  /* 0x0000009416001986 */ /* 0x000fe2000c101d12 */
[----:B------:R-:W-:Y:S01]  /*42d0*/  ISETP.LT.AND P1, PT, R28, c[0x0][0x160], P3 ;  /* 0x000058001c007a0c */ /* 0x000fe20001f21270 */
[----:B----4-:R-:W-:Y:S01]  /*42e0*/  FFMA R8, R8, R164, R5 ;  /* 0x000000a408087223 */ /* 0x010fe20000000005 */
[----:B------:R-:W-:Y:S01]  /*42f0*/  IADD3.X R5, R13, UR5, RZ, P0, !PT ;  /* 0x000000050d057c10 */ /* 0x000fe200087fe4ff */
[-C--:B------:R-:W-:Y:S01]  /*4300*/  FMUL R7, R134, R165.reuse ;  /* 0x000000a586077220 */ /* 0x080fe20000400000 */
[----:B---3--:R-:W-:Y:S01]  /*4310*/  IADD3 R26, P0, R24, c[0x0][0x200], RZ ;  /* 0x00008000181a7a10 */ /* 0x008fe20007f1e0ff */
[----:B------:R-:W-:-:S02]  /*4320*/  FMUL R6, R135, R165 ;  /* 0x000000a587067220 */ /* 0x000fc40000400000 */
[-C--:B------:R-:W-:Y:S01]  /*4330*/  FFMA R9, R9, R164.reuse, R12 ;  /* 0x000000a409097223 */ /* 0x080fe2000000000c */
[----:B------:R-:W-:Y:S01]  /*4340*/  IADD3.X R27, R25, c[0x0][0x204], RZ, P0, !PT ;  /* 0x00008100191b7a10 */ /* 0x000fe200007fe4ff */
[-C--:B------:R-:W-:Y:S02]  /*4350*/  FFMA R10, R10, R164.reuse, R7 ;  /* 0x000000a40a0a7223 */ /* 0x080fe40000000007 */
[----:B------:R-:W-:-:S05]  /*4360*/  FFMA R11, R11, R164, R6 ;  /* 0x000000a40b0b7223 */ /* 0x000fca0000000006 */
[----:B------:R1:W-:Y:S04]  /*4370*/  @P2 STG.E.128 [R4.64], R8 ;  /* 0x0000000804002986 */ /* 0x0003e8000c101d12 */
[----:B------:R-:W2:Y:S01]  /*4380*/  @P1 LDG.E.LTC128B.128 R144, [R26.64] ;  /* 0x000000121a901981 */ /* 0x000ea2000c1e1d20 */
[----:B------:R-:W-:Y:S02]  /*4390*/  ISETP.LT.AND P0, PT, R28, c[0x0][0x160], P4 ;  /* 0x000058001c007a0c */ /* 0x000fe40002701270 */
[----:B------:R-:W-:Y:S02]  /*43a0*/  IADD3 R6, P1, R24, UR6, RZ ;  /* 0x0000000618067c10 */ /* 0x000fe4000ff3e0ff */
[----:B------:R-:W-:Y:S02]  /*43b0*/  IADD3 R24, R3, 0x12, RZ ;  /* 0x0000001203187810 */ /* 0x000fe40007ffe0ff */
[----:B------:R-:W-:-:S02]  /*43c0*/  IADD3.X R7, R25, UR7, RZ, P1, !PT ;  /* 0x0000000719077c10 */ /* 0x000fc40008ffe4ff */
[----:B------:R-:W-:-:S05]  /*43d0*/  ISETP.LT.AND P1, PT, R24, c[0x0][0x160], P3 ;  /* 0x0000580018007a0c */ /* 0x000fca0001f21270 */
[----:B------:R3:W4:Y:S01]  /*43e0*/  @P0 LDG.E.LTC128B.128 R140, [R6.64] ;  /* 0x00000012068c0981 */ /* 0x000722000c1e1d20 */
[----:B------:R-:W-:-:S04]  /*43f0*/  IADD3 R30, P0, R16, c[0x0][0x200], RZ ;  /* 0x00008000101e7a10 */ /* 0x000fc80007f1e0ff */
[----:B------:R-:W-:-:S05]  /*4400*/  IADD3.X R31, R17, c[0x0][0x204], RZ, P0, !PT ;  /* 0x00008100111f7a10 */ /* 0x000fca00007fe4ff */
[----:B------:R-:W5:Y:S01]  /*4410*/  @P1 LDG.E.LTC128B.128 R136, [R30.64] ;  /* 0x000000121e881981 */ /* 0x000f62000c1e1d20 */
[----:B------:R-:W-:Y:S02]  /*4420*/  ISETP.LT.AND P1, PT, R24, c[0x0][0x160], P4 ;  /* 0x0000580018007a0c */ /* 0x000fe40002721270 */
[----:B-1----:R-:W-:-:S04]  /*4430*/  IADD3 R4, P0, R16, UR6, RZ ;  /* 0x0000000610047c10 */ /* 0x002fc8000ff1e0ff */
[----:B------:R-:W-:-:S07]  /*4440*/  IADD3.X R5, R17, UR7, RZ, P0, !PT ;  /* 0x0000000711057c10 */ /* 0x000fce00087fe4ff */
[----:B------:R3:W5:Y:S01]  /*4450*/  @P1 LDG.E.LTC128B.128 R132, [R4.64] ;  /* 0x0000001204841981 */ /* 0x000762000c1e1d20 */
[----:B------:R-:W-:-:S03]  /*4460*/  ISETP.LT.AND P1, PT, R28, c[0x0][0x160], P5 ;  /* 0x000058001c007a0c */ /* 0x000fc60002f21270 */
[----:B------:R-:W-:Y:S01]  /*4470*/  BAR.SYNC.DEFER_BLOCKING 0x0 ;  /* 0x0000000000007b1d */ /* 0x000fe20000010000 */
[----:B------:R-:W-:Y:S02]  /*4480*/  IADD3 R32, P0, R20, c[0x0][0x250], RZ ;  /* 0x0000940014207a10 */ /* 0x000fe40007f1e0ff */
[----:B------:R-:W-:Y:S02]  /*4490*/  ISETP.LT.AND P2, PT, R24, c[0x0][0x160], P6 ;  /* 0x0000580018007a0c */ /* 0x000fe40003741270 */
[----:B------:R-:W-:Y:S01]  /*44a0*/  IADD3 R34, R3, 0x18, RZ ;  /* 0x0000001803227810 */ /* 0x000fe20007ffe0ff */
[----:B------:R-:W-:Y:S04]  /*44b0*/  STS.64 [R0.X8], R64 ;  /* 0x0000004000007388 */ /* 0x000fe80000008a00 */
[----:B------:R-:W-:Y:S04]  /*44c0*/  STS.64 [R0.X8+0x20], R60 ;  /* 0x0000203c00007388 */ /* 0x000fe80000008a00 */
[----:B------:R-:W-:Y:S04]  /*44d0*/  STS.64 [R0.X8+0x40], R56 ;  /* 0x0000403800007388 */ /* 0x000fe80000008a00 */
[----:B------:R-:W-:Y:S04]  /*44e0*/  STS.64 [R0.X8+0x60], R52 ;  /* 0x0000603400007388 */ /* 0x000fe80000008a00 */
[----:B------:R-:W-:Y:S04]  /*44f0*/  STS.64 [R0.X8+0x80], R48 ;  /* 0x0000803000007388 */ /* 0x000fe80000008a00 */
[----:B------:R-:W-:Y:S04]  /*4500*/  STS.64 [R0.X8+0xa0], R44 ;  /* 0x0000a02c00007388 */ /* 0x000fe80000008a00 */
[----:B------:R-:W-:Y:S04]  /*4510*/  STS.64 [R0.X8+0xc0], R40 ;  /* 0x0000c02800007388 */ /* 0x000fe80000008a00 */
[----:B------:R-:W-:Y:S04]  /*4520*/  STS.64 [R0.X8+0xe0], R36 ;  /* 0x0000e02400007388 */ /* 0x000fe80000008a00 */
[----:B------:R-:W-:Y:S06]  /*4530*/  BAR.SYNC.DEFER_BLOCKING 0x0 ;  /* 0x0000000000007b1d */ /* 0x000fec0000010000 */
[----:B---3--:R-:W1:Y:S04]  /*4540*/  LDS.128 R4, [R2] ;  /* 0x0000000002047984 */ /* 0x008e680000000c00 */
[----:B------:R-:W3:Y:S04]  /*4550*/  LDS.128 R16, [R2+0x100] ;  /* 0x0001000002107984 */ /* 0x000ee80000000c00 */
[----:B------:R-:W1:Y:S01]  /*4560*/  LDS.128 R12, [R2+0x440] ;  /* 0x00044000020c7984 */ /* 0x000e620000000c00 */
[----:B--2---:R-:W-:-:S02]  /*4570*/  FMUL R9, R144, R165 ;  /* 0x000000a590097220 */ /* 0x004fc40000400000 */
[-C--:B------:R-:W-:Y:S02]  /*4580*/  FMUL R33, R145, R165.reuse ;  /* 0x000000a591217220 */ /* 0x080fe40000400000 */
[-C--:B-1----:R-:W-:Y:S02]  /*4590*/  FFMA R4, R4, R164.reuse, R9 ;  /* 0x000000a404047223 */ /* 0x082fe40000000009 */
[----:B------:R-:W1:Y:S01]  /*45a0*/  LDS.128 R8, [R2+0x540] ;  /* 0x0005400002087984 */ /* 0x000e620000000c00 */
[-C--:B------:R-:W-:Y:S02]  /*45b0*/  FMUL R29, R146, R165.reuse ;  /* 0x000000a5921d7220 */ /* 0x080fe40000400000 */
[----:B------:R-:W-:Y:S02]  /*45c0*/  FMUL R25, R147, R165 ;  /* 0x000000a593197220 */ /* 0x000fe40000400000 */
[-C--:B------:R-:W-:Y:S01]  /*45d0*/  FFMA R5, R5, R164.reuse, R33 ;  /* 0x000000a405057223 */ /* 0x080fe20000000021 */
[----:B------:R-:W-:Y:S01]  /*45e0*/  IADD3.X R33, R21, c[0x0][0x254], RZ, P0, !PT ;  /* 0x0000950015217a10 */ /* 0x000fe200007fe4ff */
[-C--:B------:R-:W-:Y:S01]  /*45f0*/  FFMA R6, R6, R164.reuse, R29 ;  /* 0x000000a406067223 */ /* 0x080fe2000000001d */
[----:B------:R-:W-:Y:S01]  /*4600*/  ISETP.LT.AND P0, PT, R28, c[0x0][0x160], P6 ;  /* 0x000058001c007a0c */ /* 0x000fe20003701270 */
[----:B------:R-:W-:-:S02]  /*4610*/  FFMA R7, R7, R164, R25 ;  /* 0x000000a407077223 */ /* 0x000fc40000000019 */
[-C--:B----4-:R-:W-:Y:S02]  /*4620*/  FMUL R25, R140, R165.reuse ;  /* 0x000000a58c197220 */ /* 0x090fe40000400000 */
[-C--:B------:R-:W-:Y:S01]  /*4630*/  FMUL R28, R141, R165.reuse ;  /* 0x000000a58d1c7220 */ /* 0x080fe20000400000 */
[----:B------:R5:W-:Y:S01]  /*4640*/  @P1 STG.E.128 [R32.64], R4 ;  /* 0x0000000420001986 */ /* 0x000be2000c101d12 */
[-C--:B---3--:R-:W-:Y:S01]  /*4650*/  FFMA R16, R16, R164.reuse, R25 ;  /* 0x000000a410107223 */ /* 0x088fe20000000019 */
        /* <DEDUP_REMOVED lines=11> */
[-C--:B-----5:R-:W-:Y:S02]  /*4710*/  FMUL R5, R136, R165.reuse ;  /* 0x000000a588057220 */ /* 0x0a0fe40000400000 */
        /* <DEDUP_REMOVED lines=8> */
[-C--:B------:R-:W-:Y:S02]  /*47a0*/  FMUL R5, R132, R165.reuse ;  /* 0x000000a584057220 */ /* 0x080fe40000400000 */
[-C--:B--2---:R-:W-:Y:S01]  /*47b0*/  FMUL R16, R133, R165.reuse ;  /* 0x000000a585107220 */ /* 0x084fe20000400000 */
[----:B------:R-:W-:Y:S01]  /*47c0*/  @P1 STG.E.128 [R24.64], R12 ;  /* 0x0000000c18001986 */ /* 0x000fe2000c101d12 */
[----:B------:R-:W-:Y:S01]  /*47d0*/  ISETP.LT.AND P1, PT, R34, c[0x0][0x160], P3 ;  /* 0x0000580022007a0c */ /* 0x000fe20001f21270 */
[----:B-1----:R-:W-:Y:S01]  /*47e0*/  FFMA R8, R8, R164, R5 ;  /* 0x000000a408087223 */ /* 0x002fe20000000005 */
[----:B------:R-:W-:Y:S01]  /*47f0*/  IADD3.X R5, R23, UR5, RZ, P0, !PT ;  /* 0x0000000517057c10 */ /* 0x000fe200087fe4ff */
[-C--:B------:R-:W-:Y:S01]  /*4800*/  FMUL R7, R134, R165.reuse ;  /* 0x000000a586077220 */ /* 0x080fe20000400000 */
[----:B------:R-:W-:Y:S01]  /*4810*/  IADD3 R28, P0, R26, c[0x0][0x200], RZ ;  /* 0x000080001a1c7a10 */ /* 0x000fe20007f1e0ff */
        /* <DEDUP_REMOVED lines=23> */
[----:B------:R-:W-:-:S03]  /*4990*/  ISETP.LT.AND P2, PT, R26, c[0x0][0x160], P6 ;  /* 0x000058001a007a0c */ /* 0x000fc60003741270 */
        /* <DEDUP_REMOVED lines=33> */
[-C--:B------:R-:W-:Y:S01]  /*4bb0*/  FFMA R18, R18, R164.reuse, R31 ;  /* 0x000000a412127223 */ /* 0x080fe2000000001f */
[----:B------:R-:W-:Y:S01]  /*4bc0*/  IADD3 R30, R3, 0x20, RZ ;  /* 0x00000020031e7810 */ /* 0x000fe20007ffe0ff */
        /* <DEDUP_REMOVED lines=40> */
[----:B------:R3:W5:Y:S04]  /*4e50*/  @P1 LDG.E.LTC128B.128 R132, [R4.64] ;  /* 0x0000001204841981 */ /* 0x000768000c1e1d20 */
[----:B------:R-:W-:Y:S01]  /*4e60*/  BAR.SYNC.DEFER_BLOCKING 0x0 ;  /* 0x0000000000007b1d */ /* 0x000fe20000010000 */
[----:B------:R-:W-:Y:S02]  /*4e70*/  ISETP.LT.AND P1, PT, R30, c[0x0][0x160], P5 ;  /* 0x000058001e007a0c */ /* 0x000fe40002f21270 */
[----:B------:R-:W-:Y:S02]  /*4e80*/  IADD3 R22, P0, R20, c[0x0][0x250], RZ ;  /* 0x0000940014167a10 */ /* 0x000fe40007f1e0ff */
[----:B------:R-:W-:Y:S01]  /*4e90*/  ISETP.LT.AND P2, PT, R28, c[0x0][0x160], P6 ;  /* 0x000058001c007a0c */ /* 0x000fe20003741270 */
        /* <DEDUP_REMOVED lines=50> */
[----:B------:R2:W-:Y:S01]  /*51c0*/  @P1 STG.E.128 [R28.64], R12 ;  /* 0x0000000c1c001986 */ /* 0x0005e2000c101d12 */
        /* <DEDUP_REMOVED lines=8> */
[-C--:B------:R-:W-:Y:S01]  /*5250*/  FFMA R10, R10, R164.reuse, R7 ;  /* 0x000000a40a0a7223 */ /* 0x080fe20000000007 */
[----:B------:R-:W-:Y:S01]  /*5260*/  ISETP.LT.AND P0, PT, R30, c[0x0][0x160], P4 ;  /* 0x000058001e007a0c */ /* 0x000fe20002701270 */
[----:B------:R-:W-:-:S05]  /*5270*/  FFMA R11, R11, R164, R6 ;  /* 0x000000a40b0b7223 */ /* 0x000fca0000000006 */
[----:B------:R-:W-:Y:S04]  /*5280*/  @P2 STG.E.128 [R4.64], R8 ;  /* 0x0000000804002986 */ /* 0x000fe8000c101d12 */
[----:B------:R-:W3:Y:S01]  /*5290*/  @P1 LDG.E.LTC128B.128 R144, [R26.64] ;  /* 0x000000121a901981 */ /* 0x000ee2000c1e1d20 */
[----:B------:R-:W-:-:S04]  /*52a0*/  IADD3 R31, R3, 0x2a, RZ ;  /* 0x0000002a031f7810 */ /* 0x000fc80007ffe0ff */
[----:B------:R-:W-:Y:S02]  /*52b0*/  ISETP.LT.AND P2, PT, R31, c[0x0][0x160], P3 ;  /* 0x000058001f007a0c */ /* 0x000fe40001f41270 */
[----:B--2---:R-:W-:-:S04]  /*52c0*/  IADD3 R12, P1, R24, UR6, RZ ;  /* 0x00000006180c7c10 */ /* 0x004fc8000ff3e0ff */
[----:B------:R-:W-:Y:S02]  /*52d0*/  IADD3.X R13, R25, UR7, RZ, P1, !PT ;  /* 0x00000007190d7c10 */ /* 0x000fe40008ffe4ff */
[----:B------:R-:W-:-:S03]  /*52e0*/  ISETP.LT.AND P1, PT, R31, c[0x0][0x160], P4 ;  /* 0x000058001f007a0c */ /* 0x000fc60002721270 */
[----:B------:R1:W2:Y:S01]  /*52f0*/  @P0 LDG.E.LTC128B.128 R140, [R12.64] ;  /* 0x000000120c8c0981 */ /* 0x0002a2000c1e1d20 */
[----:B------:R-:W-:-:S04]  /*5300*/  IADD3 R24, P0, R32, c[0x0][0x200], RZ ;  /* 0x0000800020187a10 */ /* 0x000fc80007f1e0ff */
[----:B------:R-:W-:Y:S02]  /*5310*/  IADD3.X R25, R33, c[0x0][0x204], RZ, P0, !PT ;  /* 0x0000810021197a10 */ /* 0x000fe400007fe4ff */
[----:B------:R-:W-:-:S03]  /*5320*/  IADD3 R6, P0, R32, UR6, RZ ;  /* 0x0000000620067c10 */ /* 0x000fc6000ff1e0ff */
[----:B------:R-:W4:Y:S01]  /*5330*/  @P2 LDG.E.LTC128B.128 R136, [R24.64] ;  /* 0x0000001218882981 */ /* 0x000f22000c1e1d20 */
[----:B------:R-:W-:-:S05]  /*5340*/  IADD3.X R7, R33, UR7, RZ, P0, !PT ;  /* 0x0000000721077c10 */ /* 0x000fca00087fe4ff */
[----:B------:R5:W4:Y:S04]  /*5350*/  @P1 LDG.E.LTC128B.128 R132, [R6.64] ;  /* 0x0000001206841981 */ /* 0x000b28000c1e1d20 */
        /* <DEDUP_REMOVED lines=13> */
[----:B-----5:R-:W5:Y:S04]  /*5430*/  LDS.128 R4, [R2] ;  /* 0x0000000002047984 */ /* 0x020f680000000c00 */
[----:B------:R-:W2:Y:S04]  /*5440*/  LDS.128 R16, [R2+0x100] ;  /* 0x0001000002107984 */ /* 0x000ea80000000c00 */
[----:B-1----:R-:W1:Y:S04]  /*5450*/  LDS.128 R12, [R2+0x440] ;  /* 0x00044000020c7984 */ /* 0x002e680000000c00 */
[----:B------:R-:W1:Y:S01]  /*5460*/  LDS.128 R8, [R2+0x540] ;  /* 0x0005400002087984 */ /* 0x000e620000000c00 */
[----:B---3--:R-:W-:-:S02]  /*5470*/  FMUL R21, R144, R165 ;  /* 0x000000a590157220 */ /* 0x008fc40000400000 */
[-C--:B------:R-:W-:Y:S02]  /*5480*/  FMUL R33, R145, R165.reuse ;  /* 0x000000a591217220 */ /* 0x080fe40000400000 */
[-C--:B-----5:R-:W-:Y:S02]  /*5490*/  FFMA R4, R4, R164.reuse, R21 ;  /* 0x000000a404047223 */ /* 0x0a0fe40000000015 */
[-C--:B------:R-:W-:Y:S02]  /*54a0*/  FMUL R21, R146, R165.reuse ;  /* 0x000000a592157220 */ /* 0x080fe40000400000 */
[----:B------:R-:W-:Y:S02]  /*54b0*/  FMUL R32, R147, R165 ;  /* 0x000000a593207220 */ /* 0x000fe40000400000 */
[-C--:B------:R-:W-:Y:S01]  /*54c0*/  FFMA R6, R6, R164.reuse, R21 ;  /* 0x000000a406067223 */ /* 0x080fe20000000015 */
[----:B------:R-:W-:Y:S01]  /*54d0*/  IADD3.X R21, R23, c[0x0][0x254], RZ, P0, !PT ;  /* 0x0000950017157a10 */ /* 0x000fe200007fe4ff */
[-C--:B------:R-:W-:Y:S01]  /*54e0*/  FFMA R5, R5, R164.reuse, R33 ;  /* 0x000000a405057223 */ /* 0x080fe20000000021 */
[----:B------:R-:W-:Y:S01]  /*54f0*/  ISETP.LT.AND P0, PT, R30, c[0x0][0x160], P6 ;  /* 0x000058001e007a0c */ /* 0x000fe20003701270 */
[----:B------:R-:W-:-:S05]  /*5500*/  FFMA R7, R7, R164, R32 ;  /* 0x000000a407077223 */ /* 0x000fca0000000020 */
[----:B------:R4:W-:Y:S01]  /*5510*/  @P1 STG.E.128 [R20.64], R4 ;  /* 0x0000000414001986 */ /* 0x0009e2000c101d12 */
[----:B------:R-:W-:Y:S01]  /*5520*/  IADD3 R32, P1, R22, UR4, RZ ;  /* 0x0000000416207c10 */ /* 0x000fe2000ff3e0ff */
[-C--:B--2---:R-:W-:Y:S02]  /*5530*/  FMUL R33, R140, R165.reuse ;  /* 0x000000a58c217220 */ /* 0x084fe40000400000 */
[-C--:B------:R-:W-:Y:S02]  /*5540*/  FMUL R30, R141, R165.reuse ;  /* 0x000000a58d1e7220 */ /* 0x080fe40000400000 */
[----:B------:R-:W-:Y:S02]  /*5550*/  FFMA R16, R16, R164, R33 ;  /* 0x000000a410107223 */ /* 0x000fe40000000021 */
[-C--:B------:R-:W-:Y:S02]  /*5560*/  FMUL R33, R142, R165.reuse ;  /* 0x000000a58e217220 */ /* 0x080fe40000400000 */
[----:B------:R-:W-:-:S02]  /*5570*/  FMUL R22, R143, R165 ;  /* 0x000000a58f167220 */ /* 0x000fc40000400000 */
[-C--:B------:R-:W-:Y:S01]  /*5580*/  FFMA R18, R18, R164.reuse, R33 ;  /* 0x000000a412127223 */ /* 0x080fe20000000021 */
[----:B------:R-:W-:Y:S01]  /*5590*/  IADD3.X R33, R23, UR5, RZ, P1, !PT ;  /* 0x0000000517217c10 */ /* 0x000fe20008ffe4ff */
[-C--:B------:R-:W-:Y:S01]  /*55a0*/  FFMA R17, R17, R164.reuse, R30 ;  /* 0x000000a411117223 */ /* 0x080fe2000000001e */
[----:B------:R-:W-:Y:S01]  /*55b0*/  ISETP.LT.AND P1, PT, R31, c[0x0][0x160], P6 ;  /* 0x000058001f007a0c */ /* 0x000fe20003721270 */
[----:B------:R-:W-:Y:S01]  /*55c0*/  FFMA R19, R19, R164, R22 ;  /* 0x000000a413137223 */ /* 0x000fe20000000016 */
[----:B------:R-:W-:-:S04]  /*55d0*/  IADD3 R30, R3, 0x30, RZ ;  /* 0x00000030031e7810 */ /* 0x000fc80007ffe0ff */
[----:B------:R2:W-:Y:S01]  /*55e0*/  @P0 STG.E.128 [R32.64], R16 ;  /* 0x0000001020000986 */ /* 0x0005e2000c101d12 */
[----:B------:R-:W-:-:S04]  /*55f0*/  IADD3 R22, P0, R28, c[0x0][0x250], RZ ;  /* 0x000094001c167a10 */ /* 0x000fc80007f1e0ff */
[----:B------:R-:W-:Y:S01]  /*5600*/  IADD3.X R23, R29, c[0x0][0x254], RZ, P0, !PT ;  /* 0x000095001d177a10 */ /* 0x000fe200007fe4ff */
[-C--:B----4-:R-:W-:Y:S02]  /*5610*/  FMUL R5, R136, R165.reuse ;  /* 0x000000a588057220 */ /* 0x090fe40000400000 */
[-C--:B------:R-:W-:Y:S02]  /*5620*/  FMUL R4, R137, R165.reuse ;  /* 0x000000a589047220 */ /* 0x080fe40000400000 */
[-C--:B-1----:R-:W-:Y:S02]  /*5630*/  FFMA R12, R12, R164.reuse, R5 ;  /* 0x000000a40c0c7223 */ /* 0x082fe40000000005 */
[----:B------:R-:W-:Y:S02]  /*5640*/  FFMA R13, R13, R164, R4 ;  /* 0x000000a40d0d7223 */ /* 0x000fe40000000004 */
[-C--:B------:R-:W-:Y:S02]  /*5650*/  FMUL R6, R139, R165.reuse ;  /* 0x000000a58b067220 */ /* 0x080fe40000400000 */
[----:B------:R-:W-:-:S02]  /*5660*/  FMUL R5, R132, R165 ;  /* 0x000000a584057220 */ /* 0x000fc40000400000 */
[-C--:B------:R-:W-:Y:S02]  /*5670*/  FMUL R4, R133, R165.reuse ;  /* 0x000000a585047220 */ /* 0x080fe40000400000 */
[-C--:B------:R-:W-:Y:S02]  /*5680*/  FMUL R7, R138, R165.reuse ;  /* 0x000000a58a077220 */ /* 0x080fe40000400000 */
[-C--:B------:R-:W-:Y:S01]  /*5690*/  FFMA R15, R15, R164.reuse, R6 ;  /* 0x000000a40f0f7223 */ /* 0x080fe20000000006 */
[----:B------:R-:W-:Y:S01]  /*56a0*/  IADD3 R6, P0, R28, UR4, RZ ;  /* 0x000000041c067c10 */ /* 0x000fe2000ff1e0ff */
[-C--:B------:R-:W-:Y:S02]  /*56b0*/  FFMA R8, R8, R164.reuse, R5 ;  /* 0x000000a408087223 */ /* 0x080fe40000000005 */
[----:B------:R-:W-:Y:S02]  /*56c0*/  FFMA R9, R9, R164, R4 ;  /* 0x000000a409097223 */ /* 0x000fe40000000004 */
[----:B------:R-:W-:-:S02]  /*56d0*/  FMUL R5, R134, R165 ;  /* 0x000000a586057220 */ /* 0x000fc40000400000 */
[----:B------:R-:W-:Y:S02]  /*56e0*/  FMUL R4, R135, R165 ;  /* 0x000000a587047220 */ /* 0x000fe40000400000 */
[-C--:B------:R-:W-:Y:S01]  /*56f0*/  FFMA R14, R14, R164.reuse, R7 ;  /* 0x000000a40e0e7223 */ /* 0x080fe20000000007 */
[----:B------:R-:W-:Y:S01]  /*5700*/  IADD3.X R7, R29, UR5, RZ, P0, !PT ;  /* 0x000000051d077c10 */ /* 0x000fe200087fe4ff */
[-C--:B------:R-:W-:Y:S01]  /*5710*/  FFMA R10, R10, R164.reuse, R5 ;  /* 0x000000a40a0a7223 */ /* 0x080fe20000000005 */
[----:B------:R-:W-:Y:S01]  /*5720*/  IADD3 R28, P0, R26, c[0x0][0x200], RZ ;  /* 0x000080001a1c7a10 */ /* 0x000fe20007f1e0ff */
[----:B------:R-:W-:Y:S01]  /*5730*/  FFMA R11, R11, R164, R4 ;  /* 0x000000a40b0b7223 */ /* 0x000fe20000000004 */
[----:B------:R-:W-:Y:S01]  /*5740*/  @P2 STG.E.128 [R22.64], R12 ;  /* 0x0000000c16002986 */ /* 0x000fe2000c101d12 */
[C---:B------:R-:W-:Y:S02]  /*5750*/  ISETP.LT.AND P2, PT, R30.reuse, c[0x0][0x160], P3 ;  /* 0x000058001e007a0c */ /* 0x040fe40001f41270 */
[----:B------:R-:W-:Y:S01]  /*5760*/  IADD3.X R29, R27, c[0x0][0x204], RZ, P0, !PT ;  /* 0x000081001b1d7a10 */ /* 0x000fe200007fe4ff */
[----:B------:R1:W-:Y:S01]  /*5770*/  @P1 STG.E.128 [R6.64], R8 ;  /* 0x0000000806001986 */ /* 0x0003e2000c101d12 */
[----:B------:R-:W-:-:S02]  /*5780*/  ISETP.LT.AND P1, PT, R30, c[0x0][0x160], P4 ;  /* 0x000058001e007a0c */ /* 0x000fc40002721270 */
[----:B------:R-:W-:Y:S02]  /*5790*/  IADD3 R4, P0, R26, UR6, RZ ;  /* 0x000000061a047c10 */ /* 0x000fe4000ff1e0ff */
[----:B------:R-:W-:Y:S02]  /*57a0*/  IADD3 R26, R3, 0x32, RZ ;  /* 0x00000032031a7810 */ /* 0x000fe40007ffe0ff */
[----:B------:R-:W-:-:S03]  /*57b0*/  IADD3.X R5, R27, UR7, RZ, P0, !PT ;  /* 0x000000071b057c10 */ /* 0x000fc600087fe4ff */
[----:B------:R-:W3:Y:S04]  /*57c0*/  @P2 LDG.E.LTC128B.128 R144, [R28.64] ;  /* 0x000000121c902981 */ /* 0x000ee8000c1e1d20 */
[----:B------:R4:W5:Y:S01]  /*57d0*/  @P1 LDG.E.LTC128B.128 R140, [R4.64] ;  /* 0x00000012048c1981 */ /* 0x000962000c1e1d20 */
[----:B------:R-:W-:Y:S02]  /*57e0*/  ISETP.LT.AND P1, PT, R26, c[0x0][0x160], P3 ;  /* 0x000058001a007a0c */ /* 0x000fe40001f21270 */
[----:B--2---:R-:W-:-:S04]  /*57f0*/  IADD3 R32, P0, R24, c[0x0][0x200], RZ ;  /* 0x0000800018207a10 */ /* 0x004fc80007f1e0ff */
[----:B------:R-:W-:-:S07]  /*5800*/  IADD3.X R33, R25, c[0x0][0x204], RZ, P0, !PT ;  /* 0x0000810019217a10 */ /* 0x000fce00007fe4ff */
[----:B------:R-:W2:Y:S01]  /*5810*/  @P1 LDG.E.LTC128B.128 R136, [R32.64] ;  /* 0x0000001220881981 */ /* 0x000ea2000c1e1d20 */
[----:B------:R-:W-:Y:S02]  /*5820*/  ISETP.LT.AND P1, PT, R26, c[0x0][0x160], P4 ;  /* 0x000058001a007a0c */ /* 0x000fe40002721270 */
[----:B-1----:R-:W-:-:S04]  /*5830*/  IADD3 R6, P0, R24, UR6, RZ ;  /* 0x0000000618067c10 */ /* 0x002fc8000ff1e0ff */
[----:B------:R-:W-:-:S07]  /*5840*/  IADD3.X R7, R25, UR7, RZ, P0, !PT ;  /* 0x0000000719077c10 */ /* 0x000fce00087fe4ff */
[----:B------:R4:W2:Y:S04]  /*5850*/  @P1 LDG.E.LTC128B.128 R132, [R6.64] ;  /* 0x0000001206841981 */ /* 0x0008a8000c1e1d20 */
[----:B------:R-:W-:Y:S01]  /*5860*/  BAR.SYNC.DEFER_BLOCKING 0x0 ;  /* 0x0000000000007b1d */ /* 0x000fe20000010000 */
[C---:B------:R-:W-:Y:S02]  /*5870*/  ISETP.LT.AND P2, PT, R30.reuse, c[0x0][0x160], P5 ;  /* 0x000058001e007a0c */ /* 0x040fe40002f41270 */
        /* <DEDUP_REMOVED lines=10> */
[----:B------:R-:W1:Y:S04]  /*5920*/  LDS.128 R8, [R2] ;  /* 0x0000000002087984 */ /* 0x000e680000000c00 */
[----:B----4-:R-:W4:Y:S04]  /*5930*/  LDS.128 R4, [R2+0x100] ;  /* 0x0001000002047984 */ /* 0x010f280000000c00 */
[----:B------:R-:W1:Y:S04]  /*5940*/  LDS.128 R16, [R2+0x440] ;  /* 0x0004400002107984 */ /* 0x000e680000000c00 */
[----:B------:R-:W1:Y:S01]  /*5950*/  LDS.128 R12, [R2+0x540] ;  /* 0x00054000020c7984 */ /* 0x000e620000000c00 */
[----:B---3--:R-:W-:-:S02]  /*5960*/  FMUL R25, R144, R165 ;  /* 0x000000a590197220 */ /* 0x008fc40000400000 */
[-C--:B------:R-:W-:Y:S02]  /*5970*/  FMUL R24, R145, R165.reuse ;  /* 0x000000a591187220 */ /* 0x080fe40000400000 */
[-C--:B-1----:R-:W-:Y:S02]  /*5980*/  FFMA R8, R8, R164.reuse, R25 ;  /* 0x000000a408087223 */ /* 0x082fe40000000019 */
[-C--:B------:R-:W-:Y:S01]  /*5990*/  FFMA R9, R9, R164.reuse, R24 ;  /* 0x000000a409097223 */ /* 0x080fe20000000018 */
[----:B------:R-:W-:Y:S01]  /*59a0*/  IADD3 R24, P0, R20, c[0x0][0x250], RZ ;  /* 0x0000940014187a10 */ /* 0x000fe20007f1e0ff */
[-C--:B-----5:R-:W-:Y:S02]  /*59b0*/  FMUL R25, R140, R165.reuse ;  /* 0x000000a58c197220 */ /* 0x0a0fe40000400000 */
[-C--:B------:R-:W-:Y:S02]  /*59c0*/  FMUL R27, R147, R165.reuse ;  /* 0x000000a5931b7220 */ /* 0x080fe40000400000 */
[-C--:B----4-:R-:W-:Y:S01]  /*59d0*/  FFMA R4, R4, R164.reuse, R25 ;  /* 0x000000a404047223 */ /* 0x090fe20000000019 */
[----:B------:R-:W-:Y:S01]  /*59e0*/  IADD3.X R25, R21, c[0x0][0x254], RZ, P0, !PT ;  /* 0x0000950015197a10 */ /* 0x000fe200007fe4ff */
[----:B------:R-:W-:Y:S01]  /*59f0*/  FMUL R31, R146, R165 ;  /* 0x000000a5921f7220 */ /* 0x000fe20000400000 */
[----:B------:R-:W-:Y:S01]  /*5a00*/  IADD3 R34, P0, R20, UR4, RZ ;  /* 0x0000000414227c10 */ /* 0x000fe2000ff1e0ff */
[----:B------:R-:W-:-:S02]  /*5a10*/  FFMA R11, R11, R164, R27 ;  /* 0x000000a40b0b7223 */ /* 0x000fc4000000001b */
[-C--:B------:R-:W-:Y:S01]  /*5a20*/  FMUL R30, R141, R165.reuse ;  /* 0x000000a58d1e7220 */ /* 0x080fe20000400000 */
[----:B------:R-:W-:Y:S01]  /*5a30*/  IADD3.X R35, R21, UR5, RZ, P0, !PT ;  /* 0x0000000515237c10 */ /* 0x000fe200087fe4ff */
[-C--:B------:R-:W-:Y:S01]  /*5a40*/  FMUL R27, R142, R165.reuse ;  /* 0x000000a58e1b7220 */ /* 0x080fe20000400000 */
[----:B------:R-:W-:Y:S01]  /*5a50*/  ISETP.LT.AND P0, PT, R26, c[0x0][0x160], P5 ;  /* 0x000058001a007a0c */ /* 0x000fe20002f01270 */
[----:B------:R-:W-:Y:S02]  /*5a60*/  FMUL R20, R143, R165 ;  /* 0x000000a58f147220 */ /* 0x000fe40000400000 */
[-C--:B------:R-:W-:Y:S02]  /*5a70*/  FFMA R10, R10, R164.reuse, R31 ;  /* 0x000000a40a0a7223 */ /* 0x080fe4000000001f */
[-C--:B------:R-:W-:Y:S02]  /*5a80*/  FFMA R5, R5, R164.reuse, R30 ;  /* 0x000000a405057223 */ /* 0x080fe4000000001e */
[-C--:B------:R-:W-:Y:S01]  /*5a90*/  FFMA R6, R6, R164.reuse, R27 ;  /* 0x000000a406067223 */ /* 0x080fe2000000001b */
[----:B------:R-:W-:Y:S01]  /*5aa0*/  @P2 STG.E.128 [R24.64], R8 ;  /* 0x0000000818002986 */ /* 0x000fe2000c101d12 */
[----:B------:R-:W-:-:S02]  /*5ab0*/  FFMA R7, R7, R164, R20 ;  /* 0x000000a407077223 */ /* 0x000fc40000000014 */
[-C--:B--2---:R-:W-:Y:S02]  /*5ac0*/  FMUL R21, R136, R165.reuse ;  /* 0x000000a588157220 */ /* 0x084fe40000400000 */
[-C--:B------:R-:W-:Y:S01]  /*5ad0*/  FMUL R30, R137, R165.reuse ;  /* 0x000000a5891e7220 */ /* 0x080fe20000400000 */
[----:B------:R1:W-:Y:S01]  /*5ae0*/  @P1 STG.E.128 [R34.64], R4 ;  /* 0x0000000422001986 */ /* 0x0003e2000c101d12 */
[-C--:B------:R-:W-:Y:S01]  /*5af0*/  FFMA R16, R16, R164.reuse, R21 ;  /* 0x000000a410107223 */ /* 0x080fe20000000015 */
[----:B------:R-:W-:Y:S01]  /*5b00*/  IADD3 R20, P1, R22, c[0x0][0x250], RZ ;  /* 0x0000940016147a10 */ /* 0x000fe20007f3e0ff */
[-C--:B------:R-:W-:Y:S02]  /*5b10*/  FMUL R21, R138, R165.reuse ;  /* 0x000000a58a157220 */ /* 0x080fe40000400000 */
[----:B------:R-:W-:Y:S02]  /*5b20*/  FMUL R27, R139, R165 ;  /* 0x000000a58b1b7220 */ /* 0x000fe40000400000 */
[-C--:B------:R-:W-:Y:S01]  /*5b30*/  FFMA R18, R18, R164.reuse, R21 ;  /* 0x000000a412127223 */ /* 0x080fe20000000015 */
[----:B------:R-:W-:Y:S01]  /*5b40*/  IADD3.X R21, R23, c[0x0][0x254], RZ, P1, !PT ;  /* 0x0000950017157a10 */ /* 0x000fe20000ffe4ff */
[-C--:B------:R-:W-:Y:S01]  /*5b50*/  FFMA R17, R17, R164.reuse, R30 ;  /* 0x000000a411117223 */ /* 0x080fe2000000001e */
[----:B------:R-:W-:Y:S01]  /*5b60*/  ISETP.LT.AND P1, PT, R26, c[0x0][0x160], P6 ;  /* 0x000058001a007a0c */ /* 0x000fe20003721270 */
[----:B------:R-:W-:-:S05]  /*5b70*/  FFMA R19, R19, R164, R27 ;  /* 0x000000a413137223 */ /* 0x000fca000000001b */
[----:B------:R-:W-:Y:S01]  /*5b80*/  @P0 STG.E.128 [R20.64], R16 ;  /* 0x0000001014000986 */ /* 0x000fe2000c101d12 */
[-C--:B-1----:R-:W-:Y:S01]  /*5b90*/  FMUL R4, R133, R165.reuse ;  /* 0x000000a585047220 */ /* 0x082fe20000400000 */
[----:B------:R-:W-:Y:S01]  /*5ba0*/  IADD3 R6, P0, R22, UR4, RZ ;  /* 0x0000000416067c10 */ /* 0x000fe2000ff1e0ff */
[-C--:B------:R-:W-:Y:S01]  /*5bb0*/  FMUL R5, R132, R165.reuse ;  /* 0x000000a584057220 */ /* 0x080fe20000400000 */
[----:B------:R-:W-:Y:S01]  /*5bc0*/  IADD3 R22, R3, 0x38, RZ ;  /* 0x0000003803167810 */ /* 0x000fe20007ffe0ff */
[-C--:B------:R-:W-:Y:S01]  /*5bd0*/  FFMA R13, R13, R164.reuse, R4 ;  /* 0x000000a40d0d7223 */ /* 0x080fe20000000004 */
[----:B------:R-:W-:Y:S01]  /*5be0*/  IADD3.X R7, R23, UR5, RZ, P0, !PT ;  /* 0x0000000517077c10 */ /* 0x000fe200087fe4ff */
[-C--:B------:R-:W-:Y:S01]  /*5bf0*/  FMUL R4, R135, R165.reuse ;  /* 0x000000a587047220 */ /* 0x080fe20000400000 */
[----:B------:R-:W-:Y:S01]  /*5c00*/  IADD3 R3, R3, 0x3a, RZ ;  /* 0x0000003a03037810 */ /* 0x000fe20007ffe0ff */
[-C--:B------:R-:W-:Y:S01]  /*5c10*/  FFMA R12, R12, R164.reuse, R5 ;  /* 0x000000a40c0c7223 */ /* 0x080fe20000000005 */
[----:B------:R-:W-:Y:S01]  /*5c20*/  ISETP.LT.AND P2, PT, R22, c[0x0][0x160], P3 ;  /* 0x0000580016007a0c */ /* 0x000fe20001f41270 */
[----:B------:R-:W-:Y:S01]  /*5c30*/  FMUL R5, R134, R165 ;  /* 0x000000a586057220 */ /* 0x000fe20000400000 */
[----:B------:R-:W-:Y:S01]  /*5c40*/  ISETP.LT.AND P3, PT, R3, c[0x0][0x160], P3 ;  /* 0x0000580003007a0c */ /* 0x000fe20001f61270 */
[-C--:B------:R-:W-:Y:S01]  /*5c50*/  FFMA R15, R15, R164.reuse, R4 ;  /* 0x000000a40f0f7223 */ /* 0x080fe20000000004 */
[----:B------:R-:W-:Y:S01]  /*5c60*/  IADD3 R4, P0, R28, c[0x0][0x200], RZ ;  /* 0x000080001c047a10 */ /* 0x000fe20007f1e0ff */
[----:B------:R-:W-:-:S03]  /*5c70*/  FFMA R14, R14, R164, R5 ;  /* 0x000000a40e0e7223 */ /* 0x000fc60000000005 */
[C---:B------:R-:W-:Y:S02]  /*5c80*/  IADD3.X R5, R29.reuse, c[0x0][0x204], RZ, P0, !PT ;  /* 0x000081001d057a10 */ /* 0x040fe400007fe4ff */
[----:B------:R-:W-:Y:S01]  /*5c90*/  IADD3 R8, P0, R28, UR6, RZ ;  /* 0x000000061c087c10 */ /* 0x000fe2000ff1e0ff */
[----:B------:R1:W-:Y:S01]  /*5ca0*/  @P1 STG.E.128 [R6.64], R12 ;  /* 0x0000000c06001986 */ /* 0x0003e2000c101d12 */
[----:B------:R-:W-:Y:S02]  /*5cb0*/  ISETP.LT.AND P1, PT, R22, c[0x0][0x160], P4 ;  /* 0x0000580016007a0c */ /* 0x000fe40002721270 */
[----:B------:R-:W-:Y:S01]  /*5cc0*/  IADD3.X R9, R29, UR7, RZ, P0, !PT ;  /* 0x000000071d097c10 */ /* 0x000fe200087fe4ff */
[----:B------:R2:W3:Y:S01]  /*5cd0*/  @P2 LDG.E.LTC128B.128 R144, [R4.64] ;  /* 0x0000001204902981 */ /* 0x0004e2000c1e1d20 */
[----:B------:R-:W-:Y:S02]  /*5ce0*/  IADD3 R10, P0, R32, c[0x0][0x200], RZ ;  /* 0x00008000200a7a10 */ /* 0x000fe40007f1e0ff */
[----:B------:R-:W-:-:S02]  /*5cf0*/  ISETP.LT.AND P4, PT, R3, c[0x0][0x160], P4 ;  /* 0x0000580003007a0c */ /* 0x000fc40002781270 */
[----:B------:R-:W-:-:S05]  /*5d00*/  IADD3.X R11, R33, c[0x0][0x204], RZ, P0, !PT ;  /* 0x00008100210b7a10 */ /* 0x000fca00007fe4ff */
[----:B------:R4:W5:Y:S04]  /*5d10*/  @P3 LDG.E.LTC128B.128 R136, [R10.64] ;  /* 0x000000120a883981 */ /* 0x000968000c1e1d20 */
[----:B------:R4:W5:Y:S01]  /*5d20*/  @P1 LDG.E.LTC128B.128 R140, [R8.64] ;  /* 0x00000012088c1981 */ /* 0x000962000c1e1d20 */
[----:B-1----:R-:W-:-:S04]  /*5d30*/  IADD3 R6, P0, R32, UR6, RZ ;  /* 0x0000000620067c10 */ /* 0x002fc8000ff1e0ff */
[----:B------:R-:W-:-:S05]  /*5d40*/  IADD3.X R7, R33, UR7, RZ, P0, !PT ;  /* 0x0000000721077c10 */ /* 0x000fca00087fe4ff */
[----:B------:R2:W5:Y:S04]  /*5d50*/  @P4 LDG.E.LTC128B.128 R132, [R6.64] ;  /* 0x0000001206844981 */ /* 0x000568000c1e1d20 */
[----:B------:R-:W-:Y:S06]  /*5d60*/  BAR.SYNC.DEFER_BLOCKING 0x0 ;  /* 0x0000000000007b1d */ /* 0x000fec0000010000 */
        /* <DEDUP_REMOVED lines=9> */
[----:B--2---:R-:W1:Y:S04]  /*5e00*/  LDS.128 R4, [R2+0x440] ;  /* 0x0004400002047984 */ /* 0x004e680000000c00 */
[----:B------:R-:W2:Y:S04]  /*5e10*/  LDS.128 R12, [R2] ;  /* 0x00000000020c7984 */ /* 0x000ea80000000c00 */
[----:B----4-:R-:W4:Y:S04]  /*5e20*/  LDS.128 R8, [R2+0x100] ;  /* 0x0001000002087984 */ /* 0x010f280000000c00 */
[----:B------:R1:W1:Y:S01]  /*5e30*/  LDS.128 R16, [R2+0x540] ;  /* 0x0005400002107984 */ /* 0x0002620000000c00 */
[----:B------:R-:W-:-:S02]  /*5e40*/  ISETP.LT.AND P2, PT, R22, c[0x0][0x160], P5 ;  /* 0x0000580016007a0c */ /* 0x000fc40002f41270 */
[----:B------:R-:W-:Y:S02]  /*5e50*/  ISETP.LT.AND P1, PT, R22, c[0x0][0x160], P6 ;  /* 0x0000580016007a0c */ /* 0x000fe40003721270 */
[C---:B------:R-:W-:Y:S02]  /*5e60*/  IADD3 R22, P0, R24.reuse, c[0x0][0x250], RZ ;  /* 0x0000940018167a10 */ /* 0x040fe40007f1e0ff */
[C---:B------:R-:W-:Y:S02]  /*5e70*/  ISETP.LT.AND P5, PT, R3.reuse, c[0x0][0x160], P5 ;  /* 0x0000580003007a0c */ /* 0x040fe40002fa1270 */
[----:B------:R-:W-:Y:S02]  /*5e80*/  ISETP.LT.AND P6, PT, R3, c[0x0][0x160], P6 ;  /* 0x0000580003007a0c */ /* 0x000fe400037c1270 */
[----:B------:R-:W-:Y:S01]  /*5e90*/  IADD3 R26, P3, R24, UR4, RZ ;  /* 0x00000004181a7c10 */ /* 0x000fe2000ff7e0ff */
[-C--:B---3--:R-:W-:Y:S02]  /*5ea0*/  FMUL R33, R144, R165.reuse ;  /* 0x000000a590217220 */ /* 0x088fe40000400000 */
[----:B------:R-:W-:-:S02]  /*5eb0*/  FMUL R145, R145, R165 ;  /* 0x000000a591917220 */ /* 0x000fc40000400000 */
[-C--:B------:R-:W-:Y:S02]  /*5ec0*/  FMUL R31, R146, R165.reuse ;  /* 0x000000a5921f7220 */ /* 0x080fe40000400000 */
[-C--:B------:R-:W-:Y:S02]  /*5ed0*/  FMUL R147, R147, R165.reuse ;  /* 0x000000a593937220 */ /* 0x080fe40000400000 */
[-C--:B-----5:R-:W-:Y:S02]  /*5ee0*/  FMUL R23, R136, R165.reuse ;  /* 0x000000a588177220 */ /* 0x0a0fe40000400000 */
[-C--:B------:R-:W-:Y:S02]  /*5ef0*/  FMUL R137, R137, R165.reuse ;  /* 0x000000a589897220 */ /* 0x080fe40000400000 */
[-C--:B------:R-:W-:Y:S02]  /*5f00*/  FMUL R27, R142, R165.reuse ;  /* 0x000000a58e1b7220 */ /* 0x080fe40000400000 */
[----:B-1----:R-:W-:Y:S01]  /*5f10*/  FFMA R4, R4, R164, R23 ;  /* 0x000000a404047223 */ /* 0x002fe20000000017 */
[----:B------:R-:W-:Y:S01]  /*5f20*/  IADD3.X R23, R25, c[0x0][0x254], RZ, P0, !PT ;  /* 0x0000950019177a10 */ /* 0x000fe200007fe4ff */
[-C--:B------:R-:W-:Y:S01]  /*5f30*/  FMUL R29, R140, R165.reuse ;  /* 0x000000a58c1d7220 */ /* 0x080fe20000400000 */
[----:B------:R-:W-:Y:S01]  /*5f40*/  IADD3 R24, P0, R20, c[0x0][0x250], RZ ;  /* 0x0000940014187a10 */ /* 0x000fe20007f1e0ff */
[----:B------:R-:W-:-:S02]  /*5f50*/  FMUL R141, R141, R165 ;  /* 0x000000a58d8d7220 */ /* 0x000fc40000400000 */
[-C--:B------:R-:W-:Y:S02]  /*5f60*/  FMUL R143, R143, R165.reuse ;  /* 0x000000a58f8f7220 */ /* 0x080fe40000400000 */
[-C--:B------:R-:W-:Y:S02]  /*5f70*/  FMUL R35, R138, R165.reuse ;  /* 0x000000a58a237220 */ /* 0x080fe40000400000 */
[----:B------:R-:W-:Y:S02]  /*5f80*/  FMUL R139, R139, R165 ;  /* 0x000000a58b8b7220 */ /* 0x000fe40000400000 */
[-C--:B--2---:R-:W-:Y:S02]  /*5f90*/  FFMA R12, R12, R164.reuse, R33 ;  /* 0x000000a40c0c7223 */ /* 0x084fe40000000021 */
[-C--:B------:R-:W-:Y:S02]  /*5fa0*/  FFMA R13, R13, R164.reuse, R145 ;  /* 0x000000a40d0d7223 */ /* 0x080fe40000000091 */
[----:B------:R-:W-:-:S02]  /*5fb0*/  FFMA R14, R14, R164, R31 ;  /* 0x000000a40e0e7223 */ /* 0x000fc4000000001f */
[-C--:B------:R-:W-:Y:S02]  /*5fc0*/  FFMA R15, R15, R164.reuse, R147 ;  /* 0x000000a40f0f7223 */ /* 0x080fe40000000093 */
[-C--:B----4-:R-:W-:Y:S01]  /*5fd0*/  FFMA R10, R10, R164.reuse, R27 ;  /* 0x000000a40a0a7223 */ /* 0x090fe2000000001b */
[----:B------:R-:W-:Y:S01]  /*5fe0*/  IADD3.X R27, R25, UR5, RZ, P3, !PT ;  /* 0x00000005191b7c10 */ /* 0x000fe20009ffe4ff */
[-C--:B------:R-:W-:Y:S01]  /*5ff0*/  FFMA R8, R8, R164.reuse, R29 ;  /* 0x000000a408087223 */ /* 0x080fe2000000001d */
[----:B------:R-:W-:Y:S01]  /*6000*/  IADD3.X R25, R21, c[0x0][0x254], RZ, P0, !PT ;  /* 0x0000950015197a10 */ /* 0x000fe200007fe4ff */
[-C--:B------:R-:W-:Y:S02]  /*6010*/  FFMA R9, R9, R164.reuse, R141 ;  /* 0x000000a409097223 */ /* 0x080fe4000000008d */
[-C--:B------:R-:W-:Y:S01]  /*6020*/  FFMA R11, R11, R164.reuse, R143 ;  /* 0x000000a40b0b7223 */ /* 0x080fe2000000008f */
[----:B------:R-:W-:Y:S01]  /*6030*/  IADD3 R2, P0, R20, UR4, RZ ;  /* 0x0000000414027c10 */ /* 0x000fe2000ff1e0ff */
[----:B------:R-:W-:-:S02]  /*6040*/  FFMA R5, R5, R164, R137 ;  /* 0x000000a405057223 */ /* 0x000fc40000000089 */
[-C--:B------:R-:W-:Y:S02]  /*6050*/  FFMA R6, R6, R164.reuse, R35 ;  /* 0x000000a406067223 */ /* 0x080fe40000000023 */
[----:B------:R-:W-:Y:S02]  /*6060*/  FFMA R7, R7, R164, R139 ;  /* 0x000000a407077223 */ /* 0x000fe4000000008b */
[-C--:B------:R-:W-:Y:S01]  /*6070*/  FMUL R3, R134, R165.reuse ;  /* 0x000000a586037220 */ /* 0x080fe20000400000 */
[----:B------:R1:W-:Y:S01]  /*6080*/  @P2 STG.E.128 [R22.64], R12 ;  /* 0x0000000c16002986 */ /* 0x0003e2000c101d12 */
[-C--:B------:R-:W-:Y:S02]  /*6090*/  FMUL R29, R132, R165.reuse ;  /* 0x000000a5841d7220 */ /* 0x080fe40000400000 */
[-C--:B------:R-:W-:Y:S01]  /*60a0*/  FMUL R133, R133, R165.reuse ;  /* 0x000000a585857220 */ /* 0x080fe20000400000 */
[----:B------:R1:W-:Y:S01]  /*60b0*/  @P1 STG.E.128 [R26.64], R8 ;  /* 0x000000081a001986 */ /* 0x0003e2000c101d12 */
[----:B------:R-:W-:-:S02]  /*60c0*/  FMUL R135, R135, R165 ;  /* 0x000000a587877220 */ /* 0x000fc40000400000 */
[-C--:B------:R-:W-:Y:S01]  /*60d0*/  FFMA R18, R18, R164.reuse, R3 ;  /* 0x000000a412127223 */ /* 0x080fe20000000003 */
[----:B------:R1:W-:Y:S01]  /*60e0*/  @P5 STG.E.128 [R24.64], R4 ;  /* 0x0000000418005986 */ /* 0x0003e2000c101d12 */
[----:B------:R-:W-:Y:S01]  /*60f0*/  IADD3.X R3, R21, UR5, RZ, P0, !PT ;  /* 0x0000000515037c10 */ /* 0x000fe200087fe4ff */
[-C--:B------:R-:W-:Y:S02]  /*6100*/  FFMA R16, R16, R164.reuse, R29 ;  /* 0x000000a410107223 */ /* 0x080fe4000000001d */
[-C--:B------:R-:W-:Y:S02]  /*6110*/  FFMA R17, R17, R164.reuse, R133 ;  /* 0x000000a411117223 */ /* 0x080fe40000000085 */
[----:B------:R-:W-:Y:S01]  /*6120*/  FFMA R19, R19, R164, R135 ;  /* 0x000000a413137223 */ /* 0x000fe20000000087 */
[----:B------:R-:W-:Y:S06]  /*6130*/  @!P6 EXIT ;  /* 0x000000000000e94d */ /* 0x000fec0003800000 */
[----:B------:R-:W-:Y:S01]  /*6140*/  STG.E.128 [R2.64], R16 ;  /* 0x0000001002007986 */ /* 0x000fe2000c101d12 */
[----:B------:R-:W-:Y:S05]  /*6150*/  EXIT ;  /* 0x000000000000794d */ /* 0x000fea0003800000 */
.L_x_33:
[----:B------:R-:W-:Y:S01]  /*6160*/  BAR.SYNC.DEFER_BLOCKING 0x0 ;  /* 0x0000000000007b1d */ /* 0x000fe20000010000 */
[----:B------:R-:W-:-:S02]  /*6170*/  ISETP.LT.AND P4, PT, R3, c[0x0][0x160], P5 ;  /* 0x0000580003007a0c */ /* 0x000fc40002f81270 */
[----:B------:R-:W-:-:S03]  /*6180*/  ISETP.LT.AND P3, PT, R3, c[0x0][0x160], P6 ;  /* 0x0000580003007a0c */ /* 0x000fc60003761270 */
[----:B------:R-:W-:Y:S02]  /*6190*/  ULDC.64 UR4, c[0x0][0x250] ;  /* 0x0000940000047ab9 */ /* 0x000fe40000000a00 */
[----:B------:R-:W-:-:S04]  /*61a0*/  UIADD3 UR4, UP0, UR4, 0x100, URZ ;  /* 0x0000010004047890 */ /* 0x000fc8000ff1e03f */
[----:B------:R-:W-:Y:S01]  /*61b0*/  UIADD3.X UR5, URZ, UR5, URZ, UP0, !UPT ;  /* 0x000000053f057290 */ /* 0x000fe200087fe43f */
[----:B------:R1:W-:Y:S04]  /*61c0*/  STS.64 [R0.X8], R4 ;  /* 0x0000000400007388 */ /* 0x0003e80000008a00 */
[----:B------:R-:W-:Y:S04]  /*61d0*/  STS.64 [R0.X8+0x20], R8 ;  /* 0x0000200800007388 */ /* 0x000fe80000008a00 */
[----:B------:R3:W-:Y:S04]  /*61e0*/  STS.64 [R0.X8+0x40], R12 ;  /* 0x0000400c00007388 */ /* 0x0007e80000008a00 */
[----:B------:R4:W-:Y:S04]  /*61f0*/  STS.64 [R0.X8+0x60], R16 ;  /* 0x0000601000007388 */ /* 0x0009e80000008a00 */
[----:B------:R5:W-:Y:S04]  /*6200*/  STS.64 [R0.X8+0x80], R20 ;  /* 0x0000801400007388 */ /* 0x000be80000008a00 */
[----:B------:R-:W-:Y:S04]  /*6210*/  STS.64 [R0.X8+0xa0], R24 ;  /* 0x0000a01800007388 */ /* 0x000fe80000008a00 */
[----:B------:R2:W-:Y:S01]  /*6220*/  STS.64 [R0.X8+0xc0], R28 ;  /* 0x0000c01c00007388 */ /* 0x0005e20000008a00 */
[----:B-1----:R-:W-:-:S03]  /*6230*/  IADD3 R4, R3, 0x2, RZ ;  /* 0x0000000203047810 */ /* 0x002fc60007ffe0ff */
[----:B------:R-:W-:Y:S01]  /*6240*/  STS.64 [R0.X8+0xe0], R32 ;  /* 0x0000e02000007388 */ /* 0x000fe20000008a00 */
[----:B------:R-:W-:-:S03]  /*6250*/  @P4 MOV R5, R167 ;  /* 0x000000a700054202 */ /* 0x000fc60000000f00 */
[----:B------:R-:W-:Y:S01]  /*6260*/  BAR.SYNC.DEFER_BLOCKING 0x0 ;  /* 0x0000000000007b1d */ /* 0x000fe20000010000 */
[C---:B------:R-:W-:Y:S02]  /*6270*/  ISETP.LT.AND P2, PT, R4.reuse, c[0x0][0x160], P5 ;  /* 0x0000580004007a0c */ /* 0x040fe40002f41270 */
[----:B------:R-:W-:Y:S02]  /*6280*/  ISETP.LT.AND P0, PT, R4, c[0x0][0x160], P6 ;  /* 0x0000580004007a0c */ /* 0x000fe40003701270 */
[----:B------:R-:W-:Y:S02]  /*6290*/  @P4 MOV R4, R166 ;  /* 0x000000a600044202 */ /* 0x000fe40000000f00 */
[----:B---3--:R-:W-:Y:S02]  /*62a0*/  IADD3 R12, P1, R166, c[0x0][0x238], RZ ;  /* 0x00008e00a60c7a10 */ /* 0x008fe40007f3e0ff */
[----:B----4-:R-:W-:Y:S02]  /*62b0*/  IADD3 R16, R3, 0xa, RZ ;  /* 0x0000000a03107810 */ /* 0x010fe40007ffe0ff */
[----:B------:R-:W-:-:S02]  /*62c0*/  IADD3.X R13, R167, c[0x0][0x23c], RZ, P1, !PT ;  /* 0x00008f00a70d7a10 */ /* 0x000fc40000ffe4ff */
[----:B-----5:R-:W-:-:S04]  /*62d0*/  IADD3 R20, P1, R166, c[0x0][0x250], RZ ;  /* 0x00009400a6147a10 */ /* 0x020fc80007f3e0ff */
[----:B------:R-:W-:Y:S02]  /*62e0*/  IADD3.X R21, R167, c[0x0][0x254], RZ, P1, !PT ;  /* 0x00009500a7157a10 */ /* 0x000fe40000ffe4ff */
[----:B--2---:R-:W-:Y:S01]  /*62f0*/  IADD3 R28, R3, 0x12, RZ ;  /* 0x00000012031c7810 */ /* 0x004fe20007ffe0ff */
[----:B------:R-:W1:Y:S04]  /*6300*/  LDS.128 R132, [R2] ;  /* 0x0000000002847984 */ /* 0x000e680000000c00 */
[----:B------:R-:W2:Y:S04]  /*6310*/  LDS.128 R144, [R2+0x100] ;  /* 0x0001000002907984 */ /* 0x000ea80000000c00 */
[----:B------:R-:W3:Y:S04]  /*6320*/  LDS.128 R140, [R2+0x440] ;  /* 0x00044000028c7984 */ /* 0x000ee80000000c00 */
[----:B------:R-:W4:Y:S01]  /*6330*/  LDS.128 R136, [R2+0x540] ;  /* 0x0005400002887984 */ /* 0x000f220000000c00 */
[----:B-1----:R-:W-:-:S02]  /*6340*/  FMUL R132, R132, R164 ;  /* 0x000000a484847220 */ /* 0x002fc40000400000 */
[-C--:B------:R-:W-:Y:S02]  /*6350*/  FMUL R133, R133, R164.reuse ;  /* 0x000000a485857220 */ /* 0x080fe40000400000 */
[-C--:B------:R-:W-:Y:S02]  /*6360*/  FMUL R134, R134, R164.reuse ;  /* 0x000000a486867220 */ /* 0x080fe40000400000 */
[-C--:B------:R-:W-:Y:S02]  /*6370*/  FMUL R135, R135, R164.reuse ;  /* 0x000000a487877220 */ /* 0x080fe40000400000 */
[-C--:B--2---:R-:W-:Y:S02]  /*6380*/  FMUL R144, R144, R164.reuse ;  /* 0x000000a490907220 */ /* 0x084fe40000400000 */
[-C--:B------:R-:W-:Y:S01]  /*6390*/  FMUL R145, R145, R164.reuse ;  /* 0x000000a491917220 */ /* 0x080fe20000400000 */
[----:B------:R1:W-:Y:S01]  /*63a0*/  @P4 STG.E.128 [R4.64], R132 ;  /* 0x0000008404004986 */ /* 0x0003e2000c101d12 */
[----:B------:R-:W-:-:S02]  /*63b0*/  FMUL R146, R146, R164 ;  /* 0x000000a492927220 */ /* 0x000fc40000400000 */
[-C--:B------:R-:W-:Y:S02]  /*63c0*/  FMUL R147, R147, R164.reuse ;  /* 0x000000a493937220 */ /* 0x080fe40000400000 */
[-C--:B---3--:R-:W-:Y:S02]  /*63d0*/  FMUL R140, R140, R164.reuse ;  /* 0x000000a48c8c7220 */ /* 0x088fe40000400000 */
[-C--:B------:R-:W-:Y:S02]  /*63e0*/  FMUL R141, R141, R164.reuse ;  /* 0x000000a48d8d7220 */ /* 0x080fe40000400000 */
[-C--:B------:R-:W-:Y:S02]  /*63f0*/  FMUL R142, R142, R164.reuse ;  /* 0x000000a48e8e7220 */ /* 0x080fe40000400000 */
[-C--:B------:R-:W-:Y:S02]  /*6400*/  FMUL R143, R143, R164.reuse ;  /* 0x000000a48f8f7220 */ /* 0x080fe40000400000 */
[----:B----4-:R-:W-:-:S02]  /*6410*/  FMUL R136, R136, R164 ;  /* 0x000000a488887220 */ /* 0x010fc40000400000 */
[-C--:B------:R-:W-:Y:S02]  /*6420*/  FMUL R137, R137, R164.reuse ;  /* 0x000000a489897220 */ /* 0x080fe40000400000 */
[-C--:B------:R-:W-:Y:S02]  /*6430*/  FMUL R138, R138, R164.reuse ;  /* 0x000000a48a8a7220 */ /* 0x080fe40000400000 */
[----:B------:R-:W-:Y:S01]  /*6440*/  FMUL R139, R139, R164 ;  /* 0x000000a48b8b7220 */ /* 0x000fe20000400000 */
[----:B-1----:R-:W-:Y:S02]  /*6450*/  @P3 MOV R4, R166 ;  /* 0x000000a600043202 */ /* 0x002fe40000000f00 */
[----:B------:R-:W-:-:S05]  /*6460*/  @P3 MOV R5, R167 ;  /* 0x000000a700053202 */ /* 0x000fca0000000f00 */
[----:B------:R1:W-:Y:S01]  /*6470*/  @P3 STG.E.128 [R4.64+0x100], R144 ;  /* 0x0001009004003986 */ /* 0x0003e2000c101d12 */
[----:B------:R-:W-:-:S03]  /*6480*/  ISETP.LT.AND P3, PT, R16, c[0x0][0x160], P5 ;  /* 0x0000580010007a0c */ /* 0x000fc60002f61270 */
[----:B------:R-:W-:Y:S01]  /*6490*/  @P2 STG.E.128 [R12.64], R140 ;  /* 0x0000008c0c002986 */ /* 0x000fe2000c101d12 */
[----:B-1----:R-:W-:Y:S02]  /*64a0*/  @P0 MOV R4, R12 ;  /* 0x0000000c00040202 */ /* 0x002fe40000000f00 */
[----:B------:R-:W-:-:S05]  /*64b0*/  @P0 MOV R5, R13 ;  /* 0x0000000d00050202 */ /* 0x000fca0000000f00 */
[----:B------:R-:W-:Y:S04]  /*64c0*/  @P0 STG.E.128 [R4.64+0x100], R136 ;  /* 0x0001008804000986 */ /* 0x000fe8000c101d12 */
[----:B------:R-:W-:Y:S06]  /*64d0*/  BAR.SYNC.DEFER_BLOCKING 0x0 ;  /* 0x0000000000007b1d */ /* 0x000fec0000010000 */
[----:B------:R-:W-:Y:S04]  /*64e0*/  STS.64 [R0.X8], R6 ;  /* 0x0000000600007388 */ /* 0x000fe80000008a00 */
[----:B------:R-:W-:Y:S04]  /*64f0*/  STS.64 [R0.X8+0x20], R10 ;  /* 0x0000200a00007388 */ /* 0x000fe80000008a00 */
[----:B------:R1:W-:Y:S04]  /*6500*/  STS.64 [R0.X8+0x40], R14 ;  /* 0x0000400e00007388 */ /* 0x0003e80000008a00 */
[----:B------:R-:W-:Y:S04]  /*6510*/  STS.64 [R0.X8+0x60], R18 ;  /* 0x0000601200007388 */ /* 0x000fe80000008a00 */
[----:B------:R2:W-:Y:S04]  /*6520*/  STS.64 [R0.X8+0x80], R22 ;  /* 0x0000801600007388 */ /* 0x0005e80000008a00 */
[----:B------:R3:W-:Y:S04]  /*6530*/  STS.64 [R0.X8+0xa0], R26 ;  /* 0x0000a01a00007388 */ /* 0x0007e80000008a00 */
[----:B------:R-:W-:Y:S04]  /*6540*/  STS.64 [R0.X8+0xc0], R30 ;  /* 0x0000c01e00007388 */ /* 0x000fe80000008a00 */
[----:B------:R-:W-:Y:S04]  /*6550*/  STS.64 [R0.X8+0xe0], R34 ;  /* 0x0000e02200007388 */ /* 0x000fe80000008a00 */
[----:B------:R-:W-:Y:S01]  /*6560*/  BAR.SYNC.DEFER_BLOCKING 0x0 ;  /* 0x0000000000007b1d */ /* 0x000fe20000010000 */
[----:B-1----:R-:W-:-:S04]  /*6570*/  IADD3 R14, R3, 0x8, RZ ;  /* 0x00000008030e7810 */ /* 0x002fc80007ffe0ff */
[C---:B------:R-:W-:Y:S02]  /*6580*/  ISETP.LT.AND P0, PT, R14.reuse, c[0x0][0x160], P5 ;  /* 0x000058000e007a0c */ /* 0x040fe40002f01270 */
[----:B------:R-:W-:Y:S02]  /*6590*/  ISETP.LT.AND P4, PT, R14, c[0x0][0x160], P6 ;  /* 0x000058000e007a0c */ /* 0x000fe40003781270 */
[----:B------:R-:W-:Y:S02]  /*65a0*/  IADD3 R14, P1, R166, UR4, RZ ;  /* 0x00000004a60e7c10 */ /* 0x000fe4000ff3e0ff */
[----:B--2---:R-:W-:Y:S02]  /*65b0*/  IADD3 R22, P2, R12, c[0x0][0x250], RZ ;  /* 0x000094000c167a10 */ /* 0x004fe40007f5e0ff */
[----:B------:R-:W-:Y:S02]  /*65c0*/  IADD3.X R15, R167, UR5, RZ, P1, !PT ;  /* 0x00000005a70f7c10 */ /* 0x000fe40008ffe4ff */
[----:B------:R-:W-:-:S02]  /*65d0*/  ISETP.LT.AND P1, PT, R16, c[0x0][0x160], P6 ;  /* 0x0000580010007a0c */ /* 0x000fc40003721270 */
[----:B------:R-:W-:Y:S02]  /*65e0*/  IADD3.X R23, R13, c[0x0][0x254], RZ, P2, !PT ;  /* 0x000095000d177a10 */ /* 0x000fe400017fe4ff */
[----:B---3--:R-:W-:Y:S01]  /*65f0*/  IADD3 R26, R3, 0x10, RZ ;  /* 0x00000010031a7810 */ /* 0x008fe20007ffe0ff */
        /* <DEDUP_REMOVED lines=11> */
[----:B------:R-:W-:Y:S01]  /*66b0*/  IADD3 R12, P0, R12, UR4, RZ ;  /* 0x000000040c0c7c10 */ /* 0x000fe2000ff1e0ff */
[----:B------:R-:W-:-:S02]  /*66c0*/  FMUL R138, R138, R164 ;  /* 0x000000a48a8a7220 */ /* 0x000fc40000400000 */
[-C--:B------:R-:W-:Y:S01]  /*66d0*/  FMUL R139, R139, R164.reuse ;  /* 0x000000a48b8b7220 */ /* 0x080fe20000400000 */
[----:B------:R-:W-:Y:S01]  /*66e0*/  IADD3.X R13, R13, UR5, RZ, P0, !PT ;  /* 0x000000050d0d7c10 */ /* 0x000fe200087fe4ff */
[-C--:B---3--:R-:W-:Y:S01]  /*66f0*/  FMUL R132, R132, R164.reuse ;  /* 0x000000a484847220 */ /* 0x088fe20000400000 */
[----:B------:R-:W-:Y:S01]  /*6700*/  ISETP.LT.AND P0, PT, R26, c[0x0][0x160], P5 ;  /* 0x000058001a007a0c */ /* 0x000fe20002f01270 */
[-C--:B------:R-:W-:Y:S01]  /*6710*/  FMUL R133, R133, R164.reuse ;  /* 0x000000a485857220 */ /* 0x080fe20000400000 */
[----:B------:R-:W-:Y:S01]  /*6720*/  @P4 STG.E.128 [R14.64], R136 ;  /* 0x000000880e004986 */ /* 0x000fe2000c101d12 */
[-C--:B------:R-:W-:Y:S01]  /*6730*/  FMUL R134, R134, R164.reuse ;  /* 0x000000a486867220 */ /* 0x080fe20000400000 */
[----:B------:R-:W-:Y:S01]  /*6740*/  ISETP.LT.AND P4, PT, R26, c[0x0][0x160], P6 ;  /* 0x000058001a007a0c */ /* 0x000fe20003781270 */
[-C--:B------:R-:W-:Y:S02]  /*6750*/  FMUL R135, R135, R164.reuse ;  /* 0x000000a487877220 */ /* 0x080fe40000400000 */
[----:B----4-:R-:W-:-:S02]  /*6760*/  FMUL R8, R8, R164 ;  /* 0x000000a408087220 */ /* 0x010fc40000400000 */
[-C--:B------:R-:W-:Y:S01]  /*6770*/  FMUL R9, R9, R164.reuse ;  /* 0x000000a409097220 */ /* 0x080fe20000400000 */
[----:B------:R-:W-:Y:S01]  /*6780*/  @P3 STG.E.128 [R22.64], R132 ;  /* 0x0000008416003986 */ /* 0x000fe2000c101d12 */
[-C--:B------:R-:W-:Y:S01]  /*6790*/  FMUL R10, R10, R164.reuse ;  /* 0x000000a40a0a7220 */ /* 0x080fe20000400000 */
[----:B------:R-:W-:Y:S01]  /*67a0*/  ISETP.LT.AND P3, PT, R28, c[0x0][0x160], P5 ;  /* 0x000058001c007a0c */ /* 0x000fe20002f61270 */
[----:B------:R-:W-:-:S05]  /*67b0*/  FMUL R11, R11, R164 ;  /* 0x000000a40b0b7220 */ /* 0x000fca0000400000 */
[----:B------:R-:W-:Y:S04]  /*67c0*/  @P1 STG.E.128 [R12.64], R8 ;  /* 0x000000080c001986 */ /* 0x000fe8000c101d12 */
[----:B------:R-:W-:Y:S01]  /*67d0*/  BAR.SYNC.DEFER_BLOCKING 0x0 ;  /* 0x0000000000007b1d */ /* 0x000fe20000010000 */
[----:B------:R-:W-:-:S04]  /*67e0*/  IADD3 R24, P1, R20, c[0x0][0x250], RZ ;  /* 0x0000940014187a10 */ /* 0x000fc80007f3e0ff */
[C---:B------:R-:W-:Y:S02]  /*67f0*/  IADD3.X R25, R21.reuse, c[0x0][0x254], RZ, P1, !PT ;  /* 0x0000950015197a10 */ /* 0x040fe40000ffe4ff */
[----:B------:R-:W-:Y:S02]  /*6800*/  IADD3 R26, P1, R20, UR4, RZ ;  /* 0x00000004141a7c10 */ /* 0x000fe4000ff3e0ff */
[----:B-1----:R-:W-:Y:S02]  /*6810*/  IADD3 R20, P2, R22, c[0x0][0x250], RZ ;  /* 0x0000940016147a10 */ /* 0x002fe40007f5e0ff */
[----:B------:R-:W-:Y:S02]  /*6820*/  IADD3.X R27, R21, UR5, RZ, P1, !PT ;  /* 0x00000005151b7c10 */ /* 0x000fe40008ffe4ff */
[----:B------:R-:W-:Y:S02]  /*6830*/  ISETP.LT.AND P1, PT, R28, c[0x0][0x160], P6 ;  /* 0x000058001c007a0c */ /* 0x000fe40003721270 */
[----:B------:R-:W-:-:S02]  /*6840*/  IADD3.X R21, R23, c[0x0][0x254], RZ, P2, !PT ;  /* 0x0000950017157a10 */ /* 0x000fc400017fe4ff */
        /* <DEDUP_REMOVED lines=20> */
[----:B------:R-:W-:Y:S01]  /*6990*/  @P0 STG.E.128 [R24.64], R4 ;  /* 0x0000000418000986 */ /* 0x000fe2000c101d12 */
[----:B------:R-:W-:Y:S01]  /*69a0*/  IADD3 R22, P0, R22, UR4, RZ ;  /* 0x0000000416167c10 */ /* 0x000fe2000ff1e0ff */
[----:B------:R-:W-:-:S02]  /*69b0*/  FMUL R18, R18, R164 ;  /* 0x000000a412127220 */ /* 0x000fc40000400000 */
[-C--:B------:R-:W-:Y:S01]  /*69c0*/  FMUL R19, R19, R164.reuse ;  /* 0x000000a413137220 */ /* 0x080fe20000400000 */
[----:B------:R-:W-:Y:S01]  /*69d0*/  IADD3.X R23, R23, UR5, RZ, P0, !PT ;  /* 0x0000000517177c10 */ /* 0x000fe200087fe4ff */
[-C--:B---3--:R-:W-:Y:S02]  /*69e0*/  FMUL R12, R12, R164.reuse ;  /* 0x000000a40c0c7220 */ /* 0x088fe40000400000 */
[-C--:B------:R-:W-:Y:S01]  /*69f0*/  FMUL R13, R13, R164.reuse ;  /* 0x000000a40d0d7220 */ /* 0x080fe20000400000 */
[----:B------:R-:W-:Y:S01]  /*6a00*/  @P4 STG.E.128 [R26.64], R16 ;  /* 0x000000101a004986 */ /* 0x000fe2000c101d12 */
[-C--:B------:R-:W-:Y:S02]  /*6a10*/  FMUL R14, R14, R164.reuse ;  /* 0x000000a40e0e7220 */ /* 0x080fe40000400000 */
[-C--:B------:R-:W-:Y:S02]  /*6a20*/  FMUL R15, R15, R164.reuse ;  /* 0x000000a40f0f7220 */ /* 0x080fe40000400000 */
[----:B----4-:R-:W-:-:S02]  /*6a30*/  FMUL R8, R8, R164 ;  /* 0x000000a408087220 */ /* 0x010fc40000400000 */
[-C--:B------:R-:W-:Y:S01]  /*6a40*/  FMUL R9, R9, R164.reuse ;  /* 0x000000a409097220 */ /* 0x080fe20000400000 */
[----:B------:R-:W-:Y:S01]  /*6a50*/  @P3 STG.E.128 [R20.64], R12 ;  /* 0x0000000c14003986 */ /* 0x000fe2000c101d12 */
[-C--:B------:R-:W-:Y:S01]  /*6a60*/  FMUL R10, R10, R164.reuse ;  /* 0x000000a40a0a7220 */ /* 0x080fe20000400000 */
[----:B------:R-:W-:Y:S01]  /*6a70*/  ISETP.LT.AND P3, PT, R28, c[0x0][0x160], P5 ;  /* 0x000058001c007a0c */ /* 0x000fe20002f61270 */
[----:B------:R-:W-:-:S05]  /*6a80*/  FMUL R11, R11, R164 ;  /* 0x000000a40b0b7220 */ /* 0x000fca0000400000 */
[----:B------:R1:W-:Y:S04]  /*6a90*/  @P1 STG.E.128 [R22.64], R8 ;  /* 0x0000000816001986 */ /* 0x0003e8000c101d12 */
[----:B------:R-:W-:Y:S06]  /*6aa0*/  BAR.SYNC.DEFER_BLOCKING 0x0 ;  /* 0x0000000000007b1d */ /* 0x000fec0000010000 */
[----:B------:R-:W-:Y:S04]  /*6ab0*/  STS.64 [R0.X8], R66 ;  /* 0x0000004200007388 */ /* 0x000fe80000008a00 */
[----:B------:R-:W-:Y:S01]  /*6ac0*/  STS.64 [R0.X8+0x20], R62 ;  /* 0x0000203e00007388 */ /* 0x000fe20000008a00 */
[----:B-1----:R-:W-:-:S02]  /*6ad0*/  IADD3 R23, R3, 0x18, RZ ;  /* 0x0000001803177810 */ /* 0x002fc40007ffe0ff */
[C---:B------:R-:W-:Y:S01]  /*6ae0*/  IADD3 R22, P0, R24.reuse, c[0x0][0x250], RZ ;  /* 0x0000940018167a10 */ /* 0x040fe20007f1e0ff */
[----:B------:R-:W-:Y:S01]  /*6af0*/  STS.64 [R0.X8+0x40], R58 ;  /* 0x0000403a00007388 */ /* 0x000fe20000008a00 */
[C---:B------:R-:W-:Y:S02]  /*6b00*/  ISETP.LT.AND P1, PT, R23.reuse, c[0x0][0x160], P5 ;  /* 0x0000580017007a0c */ /* 0x040fe40002f21270 */
[----:B------:R-:W-:Y:S01]  /*6b10*/  ISETP.LT.AND P4, PT, R23, c[0x0][0x160], P6 ;  /* 0x0000580017007a0c */ /* 0x000fe20003781270 */
[----:B------:R-:W-:Y:S01]  /*6b20*/  STS.64 [R0.X8+0x60], R54 ;  /* 0x0000603600007388 */ /* 0x000fe20000008a00 */
[----:B------:R-:W-:Y:S02]  /*6b30*/  IADD3.X R23, R25, c[0x0][0x254], RZ, P0, !PT ;  /* 0x0000950019177a10 */ /* 0x000fe400007fe4ff */
[----:B------:R-:W-:Y:S01]  /*6b40*/  IADD3 R26, P0, R24, UR4, RZ ;  /* 0x00000004181a7c10 */ /* 0x000fe2000ff1e0ff */
[----:B------:R-:W-:Y:S01]  /*6b50*/  STS.64 [R0.X8+0x80], R50 ;  /* 0x0000803200007388 */ /* 0x000fe20000008a00 */
[----:B------:R-:W-:-:S02]  /*6b60*/  IADD3 R24, P2, R20, c[0x0][0x250], RZ ;  /* 0x0000940014187a10 */ /* 0x000fc40007f5e0ff */
[----:B------:R-:W-:Y:S01]  /*6b70*/  IADD3.X R27, R25, UR5, RZ, P0, !PT ;  /* 0x00000005191b7c10 */ /* 0x000fe200087fe4ff */
[----:B------:R-:W-:Y:S01]  /*6b80*/  STS.64 [R0.X8+0xa0], R46 ;  /* 0x0000a02e00007388 */ /* 0x000fe20000008a00 */
[----:B------:R-:W-:Y:S02]  /*6b90*/  IADD3 R20, P0, R20, UR4, RZ ;  /* 0x0000000414147c10 */ /* 0x000fe4000ff1e0ff */
[C---:B------:R-:W-:Y:S01]  /*6ba0*/  IADD3.X R25, R21.reuse, c[0x0][0x254], RZ, P2, !PT ;  /* 0x0000950015197a10 */ /* 0x040fe200017fe4ff */
[----:B------:R-:W-:Y:S01]  /*6bb0*/  STS.64 [R0.X8+0xc0], R42 ;  /* 0x0000c02a00007388 */ /* 0x000fe20000008a00 */
[----:B------:R-:W-:-:S03]  /*6bc0*/  IADD3.X R21, R21, UR5, RZ, P0, !PT ;  /* 0x0000000515157c10 */ /* 0x000fc600087fe4ff */
        /* <DEDUP_REMOVED lines=13> */
[----:B------:R-:W-:Y:S01]  /*6ca0*/  ISETP.LT.AND P1, PT, R28, c[0x0][0x160], P6 ;  /* 0x000058001c007a0c */ /* 0x000fe20003721270 */
[-C--:B------:R-:W-:Y:S01]  /*6cb0*/  FMUL R18, R18, R164.reuse ;  /* 0x000000a412127220 */ /* 0x080fe20000400000 */
[----:B------:R-:W-:Y:S01]  /*6cc0*/  IADD3 R28, R3, 0x22, RZ ;  /* 0x00000022031c7810 */ /* 0x000fe20007ffe0ff */
[----:B------:R-:W-:-:S02]  /*6cd0*/  FMUL R19, R19, R164 ;  /* 0x000000a413137220 */ /* 0x000fc40000400000 */
[-C--:B---3--:R-:W-:Y:S02]  /*6ce0*/  FMUL R12, R12, R164.reuse ;  /* 0x000000a40c0c7220 */ /* 0x088fe40000400000 */
[-C--:B------:R-:W-:Y:S01]  /*6cf0*/  FMUL R13, R13, R164.reuse ;  /* 0x000000a40d0d7220 */ /* 0x080fe20000400000 */
[----:B------:R-:W-:Y:S01]  /*6d00*/  @P4 STG.E.128 [R26.64], R16 ;  /* 0x000000101a004986 */ /* 0x000fe2000c101d12 */
[-C--:B------:R-:W-:Y:S02]  /*6d10*/  FMUL R14, R14, R164.reuse ;  /* 0x000000a40e0e7220 */ /* 0x080fe40000400000 */
[-C--:B------:R-:W-:Y:S02]  /*6d20*/  FMUL R15, R15, R164.reuse ;  /* 0x000000a40f0f7220 */ /* 0x080fe40000400000 */
[-C--:B----4-:R-:W-:Y:S02]  /*6d30*/  FMUL R8, R8, R164.reuse ;  /* 0x000000a408087220 */ /* 0x090fe40000400000 */
        /* <DEDUP_REMOVED lines=87> */
[----:B------:R-:W-:-:S02]  /*72b0*/  FMUL R18, R18, R164 ;  /* 0x000000a412127220 */ /* 0x000fc40000400000 */
[-C--:B------:R-:W-:Y:S02]  /*72c0*/  FMUL R19, R19, R164.reuse ;  /* 0x000000a413137220 */ /* 0x080fe40000400000 */
[-C--:B---3--:R-:W-:Y:S02]  /*72d0*/  FMUL R12, R12, R164.reuse ;  /* 0x000000a40c0c7220 */ /* 0x088fe40000400000 */
[-C--:B------:R-:W-:Y:S01]  /*72e0*/  FMUL R13, R13, R164.reuse ;  /* 0x000000a40d0d7220 */ /* 0x080fe20000400000 */
[----:B------:R1:W-:Y:S01]  /*72f0*/  @P4 STG.E.128 [R26.64], R16 ;  /* 0x000000101a004986 */ /* 0x0003e2000c101d12 */
[-C--:B------:R-:W-:Y:S02]  /*7300*/  FMUL R14, R14, R164.reuse ;  /* 0x000000a40e0e7220 */ /* 0x080fe40000400000 */
[-C--:B------:R-:W-:Y:S02]  /*7310*/  FMUL R15, R15, R164.reuse ;  /* 0x000000a40f0f7220 */ /* 0x080fe40000400000 */
[----:B----4-:R-:W-:-:S02]  /*7320*/  FMUL R8, R8, R164 ;  /* 0x000000a408087220 */ /* 0x010fc40000400000 */
[-C--:B------:R-:W-:Y:S01]  /*7330*/  FMUL R9, R9, R164.reuse ;  /* 0x000000a409097220 */ /* 0x080fe20000400000 */
[----:B------:R-:W-:Y:S01]  /*7340*/  @P3 STG.E.128 [R20.64], R12 ;  /* 0x0000000c14003986 */ /* 0x000fe2000c101d12 */
[-C--:B------:R-:W-:Y:S02]  /*7350*/  FMUL R10, R10, R164.reuse ;  /* 0x000000a40a0a7220 */ /* 0x080fe40000400000 */
[----:B------:R-:W-:-:S05]  /*7360*/  FMUL R11, R11, R164 ;  /* 0x000000a40b0b7220 */ /* 0x000fca0000400000 */
[----:B------:R2:W-:Y:S04]  /*7370*/  @P1 STG.E.128 [R22.64], R8 ;  /* 0x0000000816001986 */ /* 0x0005e8000c101d12 */
[----:B------:R-:W-:Y:S01]  /*7380*/  BAR.SYNC.DEFER_BLOCKING 0x0 ;  /* 0x0000000000007b1d */ /* 0x000fe20000010000 */
[----:B-1----:R-:W-:-:S04]  /*7390*/  IADD3 R26, P0, R24, c[0x0][0x250], RZ ;  /* 0x00009400181a7a10 */ /* 0x002fc80007f1e0ff */
[----:B------:R-:W-:Y:S02]  /*73a0*/  IADD3.X R27, R25, c[0x0][0x254], RZ, P0, !PT ;  /* 0x00009500191b7a10 */ /* 0x000fe400007fe4ff */
[----:B------:R-:W-:-:S04]  /*73b0*/  IADD3 R24, P0, R24, UR4, RZ ;  /* 0x0000000418187c10 */ /* 0x000fc8000ff1e0ff */
[----:B------:R-:W-:Y:S01]  /*73c0*/  IADD3.X R25, R25, UR5, RZ, P0, !PT ;  /* 0x0000000519197c10 */ /* 0x000fe200087fe4ff */
[----:B------:R-:W-:Y:S04]  /*73d0*/  STS.64 [R0.X8], R128 ;  /* 0x0000008000007388 */ /* 0x000fe80000008a00 */
[----:B------:R-:W-:Y:S01]  /*73e0*/  STS.64 [R0.X8+0x20], R124 ;  /* 0x0000207c00007388 */ /* 0x000fe20000008a00 */
[C---:B--2---:R-:W-:Y:S02]  /*73f0*/  IADD3 R22, R3.reuse, 0x30, RZ ;  /* 0x0000003003167810 */ /* 0x044fe40007ffe0ff */
[----:B------:R-:W-:Y:S01]  /*7400*/  IADD3 R23, R3, 0x32, RZ ;  /* 0x0000003203177810 */ /* 0x000fe20007ffe0ff */
[----:B------:R-:W-:Y:S01]  /*7410*/  STS.64 [R0.X8+0x40], R120 ;  /* 0x0000407800007388 */ /* 0x000fe20000008a00 */
[----:B------:R-:W-:-:S02]  /*7420*/  ISETP.LT.AND P1, PT, R22, c[0x0][0x160], P5 ;  /* 0x0000580016007a0c */ /* 0x000fc40002f21270 */
[----:B------:R-:W-:Y:S01]  /*7430*/  ISETP.LT.AND P4, PT, R22, c[0x0][0x160], P6 ;  /* 0x0000580016007a0c */ /* 0x000fe20003781270 */
[----:B------:R-:W-:Y:S01]  /*7440*/  STS.64 [R0.X8+0x60], R116 ;  /* 0x0000607400007388 */ /* 0x000fe20000008a00 */
[----:B------:R-:W-:Y:S02]  /*7450*/  ISETP.LT.AND P3, PT, R23, c[0x0][0x160], P5 ;  /* 0x0000580017007a0c */ /* 0x000fe40002f61270 */
[C---:B------:R-:W-:Y:S01]  /*7460*/  IADD3 R22, P2, R20.reuse, c[0x0][0x250], RZ ;  /* 0x0000940014167a10 */ /* 0x040fe20007f5e0ff */
[----:B------:R-:W-:Y:S01]  /*7470*/  STS.64 [R0.X8+0x80], R112 ;  /* 0x0000807000007388 */ /* 0x000fe20000008a00 */
[----:B------:R-:W-:-:S03]  /*7480*/  IADD3 R20, P0, R20, UR4, RZ ;  /* 0x0000000414147c10 */ /* 0x000fc6000ff1e0ff */
        /* <DEDUP_REMOVED lines=17> */
[----:B------:R-:W-:Y:S01]  /*75a0*/  IADD3.X R23, R21, c[0x0][0x254], RZ, P2, !PT ;  /* 0x0000950015177a10 */ /* 0x000fe200017fe4ff */
[-C--:B------:R-:W-:Y:S01]  /*75b0*/  FMUL R19, R19, R164.reuse ;  /* 0x000000a413137220 */ /* 0x080fe20000400000 */
[----:B------:R-:W-:Y:S01]  /*75c0*/  IADD3.X R21, R21, UR5, RZ, P0, !PT ;  /* 0x0000000515157c10 */ /* 0x000fe200087fe4ff */
[----:B---3--:R-:W-:-:S02]  /*75d0*/  FMUL R12, R12, R164 ;  /* 0x000000a40c0c7220 */ /* 0x008fc40000400000 */
[-C--:B------:R-:W-:Y:S01]  /*75e0*/  FMUL R13, R13, R164.reuse ;  /* 0x000000a40d0d7220 */ /* 0x080fe20000400000 */
[----:B------:R1:W-:Y:S01]  /*75f0*/  @P4 STG.E.128 [R24.64], R16 ;  /* 0x0000001018004986 */ /* 0x0003e2000c101d12 */
[-C--:B------:R-:W-:Y:S02]  /*7600*/  FMUL R14, R14, R164.reuse ;  /* 0x000000a40e0e7220 */ /* 0x080fe40000400000 */
[-C--:B------:R-:W-:Y:S02]  /*7610*/  FMUL R15, R15, R164.reuse ;  /* 0x000000a40f0f7220 */ /* 0x080fe40000400000 */
[-C--:B----4-:R-:W-:Y:S02]  /*7620*/  FMUL R8, R8, R164.reuse ;  /* 0x000000a408087220 */ /* 0x090fe40000400000 */
[-C--:B------:R-:W-:Y:S01]  /*7630*/  FMUL R9, R9, R164.reuse ;  /* 0x000000a409097220 */ /* 0x080fe20000400000 */
[----:B------:R-:W-:Y:S01]  /*7640*/  @P3 STG.E.128 [R22.64], R12 ;  /* 0x0000000c16003986 */ /* 0x000fe2000c101d12 */
[----:B------:R-:W-:-:S02]  /*7650*/  FMUL R10, R10, R164 ;  /* 0x000000a40a0a7220 */ /* 0x000fc40000400000 */
[----:B------:R-:W-:-:S05]  /*7660*/  FMUL R11, R11, R164 ;  /* 0x000000a40b0b7220 */ /* 0x000fca0000400000 */
[----:B------:R2:W-:Y:S04]  /*7670*/  @P1 STG.E.128 [R20.64], R8 ;  /* 0x0000000814001986 */ /* 0x0005e8000c101d12 */
[----:B------:R-:W-:Y:S01]  /*7680*/  BAR.SYNC.DEFER_BLOCKING 0x0 ;  /* 0x0000000000007b1d */ /* 0x000fe20000010000 */
[C---:B-1----:R-:W-:Y:S02]  /*7690*/  IADD3 R24, R3.reuse, 0x38, RZ ;  /* 0x0000003803187810 */ /* 0x042fe40007ffe0ff */
[----:B------:R-:W-:Y:S02]  /*76a0*/  IADD3 R3, R3, 0x3a, RZ ;  /* 0x0000003a03037810 */ /* 0x000fe40007ffe0ff */
[C---:B------:R-:W-:Y:S02]  /*76b0*/  ISETP.LT.AND P3, PT, R24.reuse, c[0x0][0x160], P5 ;  /* 0x0000580018007a0c */ /* 0x040fe40002f61270 */
[----:B------:R-:W-:-:S02]  /*76c0*/  ISETP.LT.AND P2, PT, R24, c[0x0][0x160], P6 ;  /* 0x0000580018007a0c */ /* 0x000fc40003741270 */
[C---:B------:R-:W-:Y:S02]  /*76d0*/  ISETP.LT.AND P5, PT, R3.reuse, c[0x0][0x160], P5 ;  /* 0x0000580003007a0c */ /* 0x040fe40002fa1270 */
[----:B------:R-:W-:Y:S01]  /*76e0*/  ISETP.LT.AND P6, PT, R3, c[0x0][0x160], P6 ;  /* 0x0000580003007a0c */ /* 0x000fe200037c1270 */
[----:B------:R-:W-:Y:S04]  /*76f0*/  STS.64 [R0.X8], R130 ;  /* 0x0000008200007388 */ /* 0x000fe80000008a00 */
[----:B------:R-:W-:Y:S01]  /*7700*/  STS.64 [R0.X8+0x20], R126 ;  /* 0x0000207e00007388 */ /* 0x000fe20000008a00 */
[C---:B--2---:R-:W-:Y:S02]  /*7710*/  IADD3 R20, P0, R26.reuse, c[0x0][0x250], RZ ;  /* 0x000094001a147a10 */ /* 0x044fe40007f1e0ff */
[----:B------:R-:W-:Y:S01]  /*7720*/  IADD3 R26, P1, R26, UR4, RZ ;  /* 0x000000041a1a7c10 */ /* 0x000fe2000ff3e0ff */
[----:B------:R-:W-:Y:S01]  /*7730*/  STS.64 [R0.X8+0x40], R122 ;  /* 0x0000407a00007388 */ /* 0x000fe20000008a00 */
[----:B------:R-:W-:-:S02]  /*7740*/  IADD3.X R21, R27, c[0x0][0x254], RZ, P0, !PT ;  /* 0x000095001b157a10 */ /* 0x000fc400007fe4ff */
[C---:B------:R-:W-:Y:S01]  /*7750*/  IADD3 R24, P0, R22.reuse, c[0x0][0x250], RZ ;  /* 0x0000940016187a10 */ /* 0x040fe20007f1e0ff */
[----:B------:R-:W-:Y:S01]  /*7760*/  STS.64 [R0.X8+0x60], R118 ;  /* 0x0000607600007388 */ /* 0x000fe20000008a00 */
[----:B------:R-:W-:Y:S02]  /*7770*/  IADD3.X R27, R27, UR5, RZ, P1, !PT ;  /* 0x000000051b1b7c10 */ /* 0x000fe40008ffe4ff */
[----:B------:R-:W-:Y:S01]  /*7780*/  IADD3.X R25, R23, c[0x0][0x254], RZ, P0, !PT ;  /* 0x0000950017197a10 */ /* 0x000fe200007fe4ff */
        /* <DEDUP_REMOVED lines=8> */
[----:B------:R4:W5:Y:S02]  /*7810*/  LDS.128 R16, [R2+0x540] ;  /* 0x0005400002107984 */ /* 0x0009640000000c00 */
[----:B----4-:R-:W-:-:S04]  /*7820*/  IADD3 R2, P0, R22, UR4, RZ ;  /* 0x0000000416027c10 */ /* 0x010fc8000ff1e0ff */
[----:B------:R-:W-:Y:S01]  /*7830*/  IADD3.X R3, R23, UR5, RZ, P0, !PT ;  /* 0x0000000517037c10 */ /* 0x000fe200087fe4ff */
[-C--:B-1----:R-:W-:Y:S02]  /*7840*/  FMUL R12, R12, R164.reuse ;  /* 0x000000a40c0c7220 */ /* 0x082fe40000400000 */
        /* <DEDUP_REMOVED lines=9> */
[-C--:B------:R-:W-:Y:S01]  /*78e0*/  FMUL R5, R5, R164.reuse ;  /* 0x000000a405057220 */ /* 0x080fe20000400000 */
[----:B------:R1:W-:Y:S01]  /*78f0*/  @P2 STG.E.128 [R26.64], R8 ;  /* 0x000000081a002986 */ /* 0x0003e2000c101d12 */
[-C--:B------:R-:W-:Y:S02]  /*7900*/  FMUL R6, R6, R164.reuse ;  /* 0x000000a406067220 */ /* 0x080fe40000400000 */
[-C--:B------:R-:W-:Y:S02]  /*7910*/  FMUL R7, R7, R164.reuse ;  /* 0x000000a407077220 */ /* 0x080fe40000400000 */
[----:B-----5:R-:W-:-:S02]  /*7920*/  FMUL R16, R16, R164 ;  /* 0x000000a410107220 */ /* 0x020fc40000400000 */
[-C--:B------:R-:W-:Y:S01]  /*7930*/  FMUL R17, R17, R164.reuse ;  /* 0x000000a411117220 */ /* 0x080fe20000400000 */
[----:B------:R1:W-:Y:S01]  /*7940*/  @P5 STG.E.128 [R24.64], R4 ;  /* 0x0000000418005986 */ /* 0x0003e2000c101d12 */
[-C--:B------:R-:W-:Y:S02]  /*7950*/  FMUL R18, R18, R164.reuse ;  /* 0x000000a412127220 */ /* 0x080fe40000400000 */
[----:B------:R-:W-:Y:S01]  /*7960*/  FMUL R19, R19, R164 ;  /* 0x000000a413137220 */ /* 0x000fe20000400000 */
[----:B------:R-:W-:Y:S06]  /*7970*/  @!P6 EXIT ;  /* 0x000000000000e94d */ /* 0x000fec0003800000 */
[----:B------:R-:W-:Y:S01]  /*7980*/  STG.E.128 [R2.64], R16 ;  /* 0x0000001002007986 */ /* 0x000fe2000c101d12 */
[----:B------:R-:W-:Y:S05]  /*7990*/  EXIT ;  /* 0x000000000000794d */ /* 0x000fea0003800000 */
.L_x_34:
        /* <DEDUP_REMOVED lines=14> */
.L_x_35:


//--------------------- .nv.shared._ZN7cutlass9reference6device6kernel4GemmINS_9TensorRefIfNS_6layout8RowMajorEEENS4_IfNS5_11ColumnMajorEEES7_ffNS_11MatrixShapeILi4ELi4EEENS_12multiply_addIfffEENS_16NumericConverterIffLNS_15FloatRoundStyleE2EEEEEvNS_4gemm9GemmCoordET2_T_T0_SJ_T1_SM_T3_ --------------------------
	.section	.nv.shared._ZN7cutlass9reference6device6kernel4GemmINS_9TensorRefIfNS_6layout8RowMajorEEENS4_IfNS5_11ColumnMajorEEES7_ffNS_11MatrixShapeILi4ELi4EEENS_12multiply_addIfffEENS_16NumericConverterIffLNS_15FloatRoundStyleE2EEEEEvNS_4gemm9GemmCoordET2_T_T0_SJ_T1_SM_T3_,"aw",@nobits
	.sectionflags	@""
	.align	16


//--------------------- .nv.global                --------------------------
	.section	.nv.global,"aw",@nobits
.nv.global:
	.type		_ZN34_INTERNAL_b88b8868_4_k_cu_9b2f4e474cute1_E,@object
	.size		_ZN34_INTERNAL_b88b8868_4_k_cu_9b2f4e474cute1_E,(_ZN34_INTERNAL_b88b8868_4_k_cu_9b2f4e474cuda3std3__45__cpo6cbeginE - _ZN34_INTERNAL_b88b8868_4_k_cu_9b2f4e474cute1_E)
_ZN34_INTERNAL_b88b8868_4_k_cu_9b2f4e474cute1_E:
	.zero		1
	.type		_ZN34_INTERNAL_b88b8868_4_k_cu_9b2f4e474cuda3std3__45__cpo6cbeginE,@object
	.size		_ZN34_INTERNAL_b88b8868_4_k_cu_9b2f4e474cuda3std3__45__cpo6cbeginE,(_ZN34_INTERNAL_b88b8868_4_k_cu_9b2f4e474cuda3std3__48in_placeE - _ZN34_INTERNAL_b88b8868_4_k_cu_9b2f4e474cuda3std3__45__cpo6cbeginE)
_ZN34_INTERNAL_b88b8868_4_k_cu_9b2f4e474cuda3std3__45__cpo6cbeginE:
	.zero		1
	.type		_ZN34_INTERNAL_b88b8868_4_k_cu_9b2f4e474cuda3std3__48in_placeE,@object
	.size		_ZN34_INTERNAL_b88b8868_4_k_cu_9b2f4e474cuda3std3__48in_placeE,(_ZN34_INTERNAL_b88b8868_4_k_cu_9b2f4e474cuda3std6ranges3__45__cpo9iter_moveE - _ZN34_INTERNAL_b88b8868_4_k_cu_9b2f4e474cuda3std3__48in_placeE)
_ZN34_INTERNAL_b88b8868_4_k_cu_9b2f4e474cuda3std3__48in_placeE:
	.zero		1
	.type		_ZN34_INTERNAL_b88b8868_4_k_cu_9b2f4e474cuda3std6ranges3__45__cpo9iter_moveE,@object
	.size		_ZN34_INTERNAL_b88b8868_4_k_cu_9b2f4e474cuda3std6ranges3__45__cpo9iter_moveE,(_ZN34_INTERNAL_b88b8868_4_k_cu_9b2f4e474cuda3std3__45__cpo5beginE - _ZN34_INTERNAL_b88b8868_4_k_cu_9b2f4e474cuda3std6ranges3__45__cpo9iter_moveE)
_ZN34_INTERNAL_b88b8868_4_k_cu_9b2f4e474cuda3std6ranges3__45__cpo9iter_moveE:
	.zero		1
	.type		_ZN34_INTERNAL_b88b8868_4_k_cu_9b2f4e474cuda3std3__45__cpo5beginE,@object
	.size		_ZN34_INTERNAL_b88b8868_4_k_cu_9b2f4e474cuda3std3__45__cpo5beginE,(_ZN34_INTERNAL_b88b8868_4_k_cu_9b2f4e474cuda3std3__436_GLOBAL__N__b88b8868_4_k_cu_9b2f4e476ignoreE - _ZN34_INTERNAL_b88b8868_4_k_cu_9b2f4e474cuda3std3__45__cpo5beginE)
_ZN34_INTERNAL_b88b8868_4_k_cu_9b2f4e474cuda3std3__45__cpo5beginE:
	.zero		1
	.type		_ZN34_INTERNAL_b88b8868_4_k_cu_9b2f4e474cuda3std3__436_GLOBAL__N__b88b8868_4_k_cu_9b2f4e476ignoreE,@object
	.size		_ZN34_INTERNAL_b88b8868_4_k_cu_9b2f4e474cuda3std3__436_GLOBAL__N__b88b8868_4_k_cu_9b2f4e476ignoreE,(_ZN34_INTERNAL_b88b8868_4_k_cu_9b2f4e474cute7productE - _ZN34_INTERNAL_b88b8868_4_k_cu_9b2f4e474cuda3std3__436_GLOBAL__N__b88b8868_4_k_cu_9b2f4e476ignoreE)
_ZN34_INTERNAL_b88b8868_4_k_cu_9b2f4e474cuda3std3__436_GLOBAL__N__b88b8868_4_k_cu_9b2f4e476ignoreE:
	.zero		1
	.type		_ZN34_INTERNAL_b88b8868_4_k_cu_9b2f4e474cute7productE,@object
	.size		_ZN34_INTERNAL_b88b8868_4_k_cu_9b2f4e474cute7productE,(_ZN34_INTERNAL_b88b8868_4_k_cu_9b2f4e474cuda3std3__45__cpo3endE - _ZN34_INTERNAL_b88b8868_4_k_cu_9b2f4e474cute7productE)
_ZN34_INTERNAL_b88b8868_4_k_cu_9b2f4e474cute7productE:
	.zero		1
	.type		_ZN34_INTERNAL_b88b8868_4_k_cu_9b2f4e474cuda3std3__45__cpo3endE,@object
	.size		_ZN34_INTERNAL_b88b8868_4_k_cu_9b2f4e474cuda3std3__45__cpo3endE,(_ZN34_INTERNAL_b88b8868_4_k_cu_9b2f4e474cuda3std3__419piecewise_constructE - _ZN34_INTERNAL_b88b8868_4_k_cu_9b2f4e474cuda3std3__45__cpo3endE)
_ZN34_INTERNAL_b88b8868_4_k_cu_9b2f4e474cuda3std3__45__cpo3endE:
	.zero		1
	.type		_ZN34_INTERNAL_b88b8868_4_k_cu_9b2f4e474cuda3std3__419piecewise_constructE,@object
	.size		_ZN34_INTERNAL_b88b8868_4_k_cu_9b2f4e474cuda3std3__419piecewise_constructE,(_ZN34_INTERNAL_b88b8868_4_k_cu_9b2f4e474cuda3std3__45__cpo4cendE - _ZN34_INTERNAL_b88b8868_4_k_cu_9b2f4e474cuda3std3__419piecewise_constructE)
_ZN34_INTERNAL_b88b8868_4_k_cu_9b2f4e474cuda3std3__419piecewise_constructE:
	.zero		1
	.type		_ZN34_INTERNAL_b88b8868_4_k_cu_9b2f4e474cuda3std3__45__cpo4cendE,@object
	.size		_ZN34_INTERNAL_b88b8868_4_k_cu_9b2f4e474cuda3std3__45__cpo4cendE,(_ZN34_INTERNAL_b88b8868_4_k_cu_9b2f4e474cuda3std6ranges3__45__cpo4swapE - _ZN34_INTERNAL_b88b8868_4_k_cu_9b2f4e474cuda3std3__45__cpo4cendE)
_ZN34_INTERNAL_b88b8868_4_k_cu_9b2f4e474cuda3std3__45__cpo4cendE:
	.zero		1
	.type		_ZN34_INTERNAL_b88b8868_4_k_cu_9b2f4e474cuda3std6ranges3__45__cpo4swapE,@object
	.size		_ZN34_INTERNAL_b88b8868_4_k_cu_9b2f4e474cuda3std6ranges3__45__cpo4swapE,(.L_7 - _ZN34_INTERNAL_b88b8868_4_k_cu_9b2f4e474cuda3std6ranges3__45__cpo4swapE)
_ZN34_INTERNAL_b88b8868_4_k_cu_9b2f4e474cuda3std6ranges3__45__cpo4swapE:
	.zero		1
.L_7:


//--------------------- .nv.shared._ZN7cutlass6KernelINS_4gemm6kernel4GemmINS1_11threadblock13MmaMultistageINS1_9GemmShapeILi128ELi128ELi16EEENS_9transform11threadblock28PredicatedTileAccessIteratorINS_11MatrixShapeILi128ELi16EEEfNS_6layout8RowMajorELi1ENS8_29PitchLinearWarpRakedThreadMapINS_16PitchLinearShapeILi16ELi128EEELi128ENSG_ILi4ELi8EEELi4EEENS_5ArrayIfLi4ELb1EEELb0ENSD_9NoPermuteEEENS9_25RegularTileAccessIteratorISC_fNSD_37RowMajorTensorOpMultiplicandCrosswiseILi32ELi16EEELi0ESJ_Li16EEELNS_4arch14CacheOperation4KindE1ENSA_INSB_ILi16ELi128EEEfNSD_11ColumnMajorELi0ESJ_SL_Lb0ESM_EENSO_ISV_fNSD_40ColumnMajorTensorOpMultiplicandCrosswiseILi32ELi16EEELi1ESJ_Li16EEELSU_1EfSE_NS4_9MmaPolicyINS1_4warp11MmaTensorOpINS6_ILi64ELi64ELi16EEEfSQ_fSZ_fSE_NS12_17MmaTensorOpPolicyINSS_3MmaINS6_ILi16ELi8ELi8EEELi32ENS_10tfloat32_tESE_S18_SW_fSE_NSS_13OpMultiplyAddEEENSB_ILi1ELi1EEEEELi1ELb0EbEENSB_ILi0ELi0EEES1E_Li1EEELi4ELNS1_23SharedMemoryClearOptionE0EbEENS_8epilogue11threadblock8EpilogueIS7_S1D_Li1ENS1J_22PredicatedTileIteratorINS1J_26OutputTileOptimalThreadMapINS1J_15OutputTileShapeILi128ELi8ELi2ELi1ELi1EEENS1N_ILi1ELi8ELi1ELi1ELi8EEELi128ELi4ELi32EEEfLb0ESM_Lb0EEENS1I_4warp24FragmentIteratorTensorOpIS14_S17_fSL_SE_EENS1S_20TileIteratorTensorOpIS14_S17_fSE_EENS1J_18SharedLoadIteratorINS1Q_18CompactedThreadMapEfLi16EEENS1I_6thread17LinearCombinationIfLi4EffLNS20_9ScaleType4KindE0ELNS_15FloatRoundStyleE2EfEENSB_ILi0ELi8EEELi2ELi1EEENS4_30GemmIdentityThreadblockSwizzleILi1EEELb0EEEEEvNT_6ParamsE --------------------------
	.section	.nv.shared._ZN7cutlass6KernelINS_4gemm6kernel4GemmINS1_11threadblock13MmaMultistageINS1_9GemmShapeILi128ELi128ELi16EEENS_9transform11threadblock28PredicatedTileAccessIteratorINS_11MatrixShapeILi128ELi16EEEfNS_6layout8RowMajorELi1ENS8_29PitchLinearWarpRakedThreadMapINS_16PitchLinearShapeILi16ELi128EEELi128ENSG_ILi4ELi8EEELi4EEENS_5ArrayIfLi4ELb1EEELb0ENSD_9NoPermuteEEENS9_25RegularTileAccessIteratorISC_fNSD_37RowMajorTensorOpMultiplicandCrosswiseILi32ELi16EEELi0ESJ_Li16EEELNS_4arch14CacheOperation4KindE1ENSA_INSB_ILi16ELi128EEEfNSD_11ColumnMajorELi0ESJ_SL_Lb0ESM_EENSO_ISV_fNSD_40ColumnMajorTensorOpMultiplicandCrosswiseILi32ELi16EEELi1ESJ_Li16EEELSU_1EfSE_NS4_9MmaPolicyINS1_4warp11MmaTensorOpINS6_ILi64ELi64ELi16EEEfSQ_fSZ_fSE_NS12_17MmaTensorOpPolicyINSS_3MmaINS6_ILi16ELi8ELi8EEELi32ENS_10tfloat32_tESE_S18_SW_fSE_NSS_13OpMultiplyAddEEENSB_ILi1ELi1EEEEELi1ELb0EbEENSB_ILi0ELi0EEES1E_Li1EEELi4ELNS1_23SharedMemoryClearOptionE0EbEENS_8epilogue11threadblock8EpilogueIS7_S1D_Li1ENS1J_22PredicatedTileIteratorINS1J_26OutputTileOptimalThreadMapINS1J_15OutputTileShapeILi128ELi8ELi2ELi1ELi1EEENS1N_ILi1ELi8ELi1ELi1ELi8EEELi128ELi4ELi32EEEfLb0ESM_Lb0EEENS1I_4warp24FragmentIteratorTensorOpIS14_S17_fSL_SE_EENS1S_20TileIteratorTensorOpIS14_S17_fSE_EENS1J_18SharedLoadIteratorINS1Q_18CompactedThreadMapEfLi16EEENS1I_6thread17LinearCombinationIfLi4EffLNS20_9ScaleType4KindE0ELNS_15FloatRoundStyleE2EfEENSB_ILi0ELi8EEELi2ELi1EEENS4_30GemmIdentityThreadblockSwizzleILi1EEELb0EEEEEvNT_6ParamsE,"aw",@nobits
	.sectionflags	@""
	.align	16
